//
// Generated by NVIDIA NVVM Compiler
//
// Compiler Build ID: CL-36424714
// Cuda compilation tools, release 13.0, V13.0.88
// Based on NVVM 20.0.0
//

.version 9.0
.target sm_100
.address_size 64

	// .globl	_Z15transformMatrixPiii
.func  (.param .b64 func_retval0) __internal_accurate_pow
(
	.param .b64 __internal_accurate_pow_param_0,
	.param .b64 __internal_accurate_pow_param_1
)
;

.visible .entry _Z15transformMatrixPiii(
	.param .u64 .ptr .align 1 _Z15transformMatrixPiii_param_0,
	.param .u32 _Z15transformMatrixPiii_param_1,
	.param .u32 _Z15transformMatrixPiii_param_2
)
{
	.reg .pred 	%p<65>;
	.reg .b32 	%r<124>;
	.reg .b64 	%rd<27>;
	.reg .b64 	%fd<152>;

	ld.param.u64 	%rd6, [_Z15transformMatrixPiii_param_0];
	ld.param.u32 	%r16, [_Z15transformMatrixPiii_param_1];
	ld.param.u32 	%r15, [_Z15transformMatrixPiii_param_2];
	cvta.to.global.u64 	%rd1, %rd6;
	mov.u32 	%r1, %tid.x;
	setp.ge.s32 	%p1, %r1, %r16;
	setp.lt.s32 	%p2, %r15, 1;
	or.pred  	%p3, %p1, %p2;
	@%p3 bra 	$L__BB0_12;
	mul.lo.s32 	%r2, %r15, %r1;
	add.s32 	%r18, %r1, 1;
	cvt.rn.f64.u32 	%fd1, %r18;
	{
	.reg .b32 %temp; 
	mov.b64 	{%temp, %r3}, %fd1;
	}
	shr.u32 	%r19, %r3, 20;
	and.b32  	%r20, %r19, 2047;
	add.s32 	%r21, %r20, -1012;
	mov.b64 	%rd7, %fd1;
	shl.b64 	%rd2, %rd7, %r21;
	and.b32  	%r4, %r15, 7;
	setp.lt.u32 	%p4, %r15, 8;
	mov.b32 	%r122, 0;
	@%p4 bra 	$L__BB0_4;
	and.b32  	%r122, %r15, 2147483640;
	neg.s32 	%r120, %r122;
	mul.wide.u32 	%rd8, %r2, 4;
	add.s64 	%rd9, %rd8, %rd1;
	add.s64 	%rd26, %rd9, 16;
$L__BB0_3:
	.pragma "nounroll";
	setp.lt.s32 	%p5, %r3, 0;
	setp.eq.s64 	%p6, %rd2, -9223372036854775808;
	ld.global.u32 	%r22, [%rd26+-16];
	cvt.rn.f64.s32 	%fd2, %r22;
	{
	.reg .b32 %temp; 
	mov.b64 	{%temp, %r23}, %fd2;
	}
	abs.f64 	%fd3, %fd2;
	{ // callseq 0, 0
	.param .b64 param0;
	st.param.f64 	[param0], %fd3;
	.param .b64 param1;
	st.param.f64 	[param1], %fd1;
	.param .b64 retval0;
	call.uni (retval0), 
	__internal_accurate_pow, 
	(
	param0, 
	param1
	);
	ld.param.f64 	%fd4, [retval0];
	} // callseq 0
	setp.lt.s32 	%p7, %r23, 0;
	neg.f64 	%fd6, %fd4;
	selp.f64 	%fd7, %fd6, %fd4, %p6;
	selp.f64 	%fd8, %fd7, %fd4, %p7;
	setp.eq.s32 	%p8, %r22, 0;
	selp.b32 	%r24, %r23, 0, %p6;
	or.b32  	%r25, %r24, 2146435072;
	selp.b32 	%r26, %r25, %r24, %p5;
	mov.b32 	%r27, 0;
	mov.b64 	%fd9, {%r27, %r26};
	selp.f64 	%fd10, %fd9, %fd8, %p8;
	setp.eq.s32 	%p9, %r22, 1;
	selp.f64 	%fd11, 0d3FF0000000000000, %fd10, %p9;
	cvt.rzi.s32.f64 	%r28, %fd11;
	st.global.u32 	[%rd26+-16], %r28;
	ld.global.u32 	%r29, [%rd26+-12];
	cvt.rn.f64.s32 	%fd12, %r29;
	{
	.reg .b32 %temp; 
	mov.b64 	{%temp, %r30}, %fd12;
	}
	abs.f64 	%fd13, %fd12;
	{ // callseq 1, 0
	.param .b64 param0;
	st.param.f64 	[param0], %fd13;
	.param .b64 param1;
	st.param.f64 	[param1], %fd1;
	.param .b64 retval0;
	call.uni (retval0), 
	__internal_accurate_pow, 
	(
	param0, 
	param1
	);
	ld.param.f64 	%fd14, [retval0];
	} // callseq 1
	setp.lt.s32 	%p10, %r30, 0;
	neg.f64 	%fd16, %fd14;
	selp.f64 	%fd17, %fd16, %fd14, %p6;
	selp.f64 	%fd18, %fd17, %fd14, %p10;
	setp.eq.s32 	%p11, %r29, 0;
	selp.b32 	%r31, %r30, 0, %p6;
	or.b32  	%r32, %r31, 2146435072;
	selp.b32 	%r33, %r32, %r31, %p5;
	mov.b64 	%fd19, {%r27, %r33};
	selp.f64 	%fd20, %fd19, %fd18, %p11;
	setp.eq.s32 	%p12, %r29, 1;
	selp.f64 	%fd21, 0d3FF0000000000000, %fd20, %p12;
	cvt.rzi.s32.f64 	%r34, %fd21;
	st.global.u32 	[%rd26+-12], %r34;
	ld.global.u32 	%r35, [%rd26+-8];
	cvt.rn.f64.s32 	%fd22, %r35;
	{
	.reg .b32 %temp; 
	mov.b64 	{%temp, %r36}, %fd22;
	}
	abs.f64 	%fd23, %fd22;
	{ // callseq 2, 0
	.param .b64 param0;
	st.param.f64 	[param0], %fd23;
	.param .b64 param1;
	st.param.f64 	[param1], %fd1;
	.param .b64 retval0;
	call.uni (retval0), 
	__internal_accurate_pow, 
	(
	param0, 
	param1
	);
	ld.param.f64 	%fd24, [retval0];
	} // callseq 2
	setp.lt.s32 	%p13, %r36, 0;
	neg.f64 	%fd26, %fd24;
	selp.f64 	%fd27, %fd26, %fd24, %p6;
	selp.f64 	%fd28, %fd27, %fd24, %p13;
	setp.eq.s32 	%p14, %r35, 0;
	selp.b32 	%r37, %r36, 0, %p6;
	or.b32  	%r38, %r37, 2146435072;
	selp.b32 	%r39, %r38, %r37, %p5;
	mov.b64 	%fd29, {%r27, %r39};
	selp.f64 	%fd30, %fd29, %fd28, %p14;
	setp.eq.s32 	%p15, %r35, 1;
	selp.f64 	%fd31, 0d3FF0000000000000, %fd30, %p15;
	cvt.rzi.s32.f64 	%r40, %fd31;
	st.global.u32 	[%rd26+-8], %r40;
	ld.global.u32 	%r41, [%rd26+-4];
	cvt.rn.f64.s32 	%fd32, %r41;
	{
	.reg .b32 %temp; 
	mov.b64 	{%temp, %r42}, %fd32;
	}
	abs.f64 	%fd33, %fd32;
	{ // callseq 3, 0
	.param .b64 param0;
	st.param.f64 	[param0], %fd33;
	.param .b64 param1;
	st.param.f64 	[param1], %fd1;
	.param .b64 retval0;
	call.uni (retval0), 
	__internal_accurate_pow, 
	(
	param0, 
	param1
	);
	ld.param.f64 	%fd34, [retval0];
	} // callseq 3
	setp.lt.s32 	%p16, %r42, 0;
	neg.f64 	%fd36, %fd34;
	selp.f64 	%fd37, %fd36, %fd34, %p6;
	selp.f64 	%fd38, %fd37, %fd34, %p16;
	setp.eq.s32 	%p17, %r41, 0;
	selp.b32 	%r43, %r42, 0, %p6;
	or.b32  	%r44, %r43, 2146435072;
	selp.b32 	%r45, %r44, %r43, %p5;
	mov.b64 	%fd39, {%r27, %r45};
	selp.f64 	%fd40, %fd39, %fd38, %p17;
	setp.eq.s32 	%p18, %r41, 1;
	selp.f64 	%fd41, 0d3FF0000000000000, %fd40, %p18;
	cvt.rzi.s32.f64 	%r46, %fd41;
	st.global.u32 	[%rd26+-4], %r46;
	ld.global.u32 	%r47, [%rd26];
	cvt.rn.f64.s32 	%fd42, %r47;
	{
	.reg .b32 %temp; 
	mov.b64 	{%temp, %r48}, %fd42;
	}
	abs.f64 	%fd43, %fd42;
	{ // callseq 4, 0
	.param .b64 param0;
	st.param.f64 	[param0], %fd43;
	.param .b64 param1;
	st.param.f64 	[param1], %fd1;
	.param .b64 retval0;
	call.uni (retval0), 
	__internal_accurate_pow, 
	(
	param0, 
	param1
	);
	ld.param.f64 	%fd44, [retval0];
	} // callseq 4
	setp.lt.s32 	%p19, %r48, 0;
	neg.f64 	%fd46, %fd44;
	selp.f64 	%fd47, %fd46, %fd44, %p6;
	selp.f64 	%fd48, %fd47, %fd44, %p19;
	setp.eq.s32 	%p20, %r47, 0;
	selp.b32 	%r49, %r48, 0, %p6;
	or.b32  	%r50, %r49, 2146435072;
	selp.b32 	%r51, %r50, %r49, %p5;
	mov.b64 	%fd49, {%r27, %r51};
	selp.f64 	%fd50, %fd49, %fd48, %p20;
	setp.eq.s32 	%p21, %r47, 1;
	selp.f64 	%fd51, 0d3FF0000000000000, %fd50, %p21;
	cvt.rzi.s32.f64 	%r52, %fd51;
	st.global.u32 	[%rd26], %r52;
	ld.global.u32 	%r53, [%rd26+4];
	cvt.rn.f64.s32 	%fd52, %r53;
	{
	.reg .b32 %temp; 
	mov.b64 	{%temp, %r54}, %fd52;
	}
	abs.f64 	%fd53, %fd52;
	{ // callseq 5, 0
	.param .b64 param0;
	st.param.f64 	[param0], %fd53;
	.param .b64 param1;
	st.param.f64 	[param1], %fd1;
	.param .b64 retval0;
	call.uni (retval0), 
	__internal_accurate_pow, 
	(
	param0, 
	param1
	);
	ld.param.f64 	%fd54, [retval0];
	} // callseq 5
	setp.lt.s32 	%p22, %r54, 0;
	neg.f64 	%fd56, %fd54;
	selp.f64 	%fd57, %fd56, %fd54, %p6;
	selp.f64 	%fd58, %fd57, %fd54, %p22;
	setp.eq.s32 	%p23, %r53, 0;
	selp.b32 	%r55, %r54, 0, %p6;
	or.b32  	%r56, %r55, 2146435072;
	selp.b32 	%r57, %r56, %r55, %p5;
	mov.b64 	%fd59, {%r27, %r57};
	selp.f64 	%fd60, %fd59, %fd58, %p23;
	setp.eq.s32 	%p24, %r53, 1;
	selp.f64 	%fd61, 0d3FF0000000000000, %fd60, %p24;
	cvt.rzi.s32.f64 	%r58, %fd61;
	st.global.u32 	[%rd26+4], %r58;
	ld.global.u32 	%r59, [%rd26+8];
	cvt.rn.f64.s32 	%fd62, %r59;
	{
	.reg .b32 %temp; 
	mov.b64 	{%temp, %r60}, %fd62;
	}
	abs.f64 	%fd63, %fd62;
	{ // callseq 6, 0
	.param .b64 param0;
	st.param.f64 	[param0], %fd63;
	.param .b64 param1;
	st.param.f64 	[param1], %fd1;
	.param .b64 retval0;
	call.uni (retval0), 
	__internal_accurate_pow, 
	(
	param0, 
	param1
	);
	ld.param.f64 	%fd64, [retval0];
	} // callseq 6
	setp.lt.s32 	%p25, %r60, 0;
	neg.f64 	%fd66, %fd64;
	selp.f64 	%fd67, %fd66, %fd64, %p6;
	selp.f64 	%fd68, %fd67, %fd64, %p25;
	setp.eq.s32 	%p26, %r59, 0;
	selp.b32 	%r61, %r60, 0, %p6;
	or.b32  	%r62, %r61, 2146435072;
	selp.b32 	%r63, %r62, %r61, %p5;
	mov.b64 	%fd69, {%r27, %r63};
	selp.f64 	%fd70, %fd69, %fd68, %p26;
	setp.eq.s32 	%p27, %r59, 1;
	selp.f64 	%fd71, 0d3FF0000000000000, %fd70, %p27;
	cvt.rzi.s32.f64 	%r64, %fd71;
	st.global.u32 	[%rd26+8], %r64;
	ld.global.u32 	%r65, [%rd26+12];
	cvt.rn.f64.s32 	%fd72, %r65;
	{
	.reg .b32 %temp; 
	mov.b64 	{%temp, %r66}, %fd72;
	}
	abs.f64 	%fd73, %fd72;
	{ // callseq 7, 0
	.param .b64 param0;
	st.param.f64 	[param0], %fd73;
	.param .b64 param1;
	st.param.f64 	[param1], %fd1;
	.param .b64 retval0;
	call.uni (retval0), 
	__internal_accurate_pow, 
	(
	param0, 
	param1
	);
	ld.param.f64 	%fd74, [retval0];
	} // callseq 7
	setp.lt.s32 	%p28, %r66, 0;
	neg.f64 	%fd76, %fd74;
	selp.f64 	%fd77, %fd76, %fd74, %p6;
	selp.f64 	%fd78, %fd77, %fd74, %p28;
	setp.eq.s32 	%p29, %r65, 0;
	selp.b32 	%r67, %r66, 0, %p6;
	or.b32  	%r68, %r67, 2146435072;
	selp.b32 	%r69, %r68, %r67, %p5;
	mov.b64 	%fd79, {%r27, %r69};
	selp.f64 	%fd80, %fd79, %fd78, %p29;
	setp.eq.s32 	%p30, %r65, 1;
	selp.f64 	%fd81, 0d3FF0000000000000, %fd80, %p30;
	cvt.rzi.s32.f64 	%r70, %fd81;
	st.global.u32 	[%rd26+12], %r70;
	add.s32 	%r120, %r120, 8;
	add.s64 	%rd26, %rd26, 32;
	setp.ne.s32 	%p31, %r120, 0;
	@%p31 bra 	$L__BB0_3;
$L__BB0_4:
	setp.eq.s32 	%p32, %r4, 0;
	@%p32 bra 	$L__BB0_12;
	and.b32  	%r10, %r15, 3;
	setp.lt.u32 	%p33, %r4, 4;
	@%p33 bra 	$L__BB0_7;
	setp.lt.s32 	%p34, %r3, 0;
	setp.eq.s64 	%p35, %rd2, -9223372036854775808;
	add.s32 	%r71, %r122, %r2;
	mul.wide.u32 	%rd10, %r71, 4;
	add.s64 	%rd11, %rd1, %rd10;
	ld.global.u32 	%r72, [%rd11];
	cvt.rn.f64.s32 	%fd82, %r72;
	{
	.reg .b32 %temp; 
	mov.b64 	{%temp, %r73}, %fd82;
	}
	abs.f64 	%fd83, %fd82;
	{ // callseq 8, 0
	.param .b64 param0;
	st.param.f64 	[param0], %fd83;
	.param .b64 param1;
	st.param.f64 	[param1], %fd1;
	.param .b64 retval0;
	call.uni (retval0), 
	__internal_accurate_pow, 
	(
	param0, 
	param1
	);
	ld.param.f64 	%fd84, [retval0];
	} // callseq 8
	setp.lt.s32 	%p36, %r73, 0;
	neg.f64 	%fd86, %fd84;
	selp.f64 	%fd87, %fd86, %fd84, %p35;
	selp.f64 	%fd88, %fd87, %fd84, %p36;
	setp.eq.s32 	%p37, %r72, 0;
	selp.b32 	%r74, %r73, 0, %p35;
	or.b32  	%r75, %r74, 2146435072;
	selp.b32 	%r76, %r75, %r74, %p34;
	mov.b32 	%r77, 0;
	mov.b64 	%fd89, {%r77, %r76};
	selp.f64 	%fd90, %fd89, %fd88, %p37;
	setp.eq.s32 	%p38, %r72, 1;
	selp.f64 	%fd91, 0d3FF0000000000000, %fd90, %p38;
	cvt.rzi.s32.f64 	%r78, %fd91;
	st.global.u32 	[%rd11], %r78;
	cvt.u64.u32 	%rd12, %r2;
	cvt.u64.u32 	%rd13, %r122;
	add.s64 	%rd14, %rd13, %rd12;
	shl.b64 	%rd15, %rd14, 2;
	add.s64 	%rd16, %rd1, %rd15;
	ld.global.u32 	%r79, [%rd16+4];
	cvt.rn.f64.s32 	%fd92, %r79;
	{
	.reg .b32 %temp; 
	mov.b64 	{%temp, %r80}, %fd92;
	}
	abs.f64 	%fd93, %fd92;
	{ // callseq 9, 0
	.param .b64 param0;
	st.param.f64 	[param0], %fd93;
	.param .b64 param1;
	st.param.f64 	[param1], %fd1;
	.param .b64 retval0;
	call.uni (retval0), 
	__internal_accurate_pow, 
	(
	param0, 
	param1
	);
	ld.param.f64 	%fd94, [retval0];
	} // callseq 9
	setp.lt.s32 	%p39, %r80, 0;
	neg.f64 	%fd96, %fd94;
	selp.f64 	%fd97, %fd96, %fd94, %p35;
	selp.f64 	%fd98, %fd97, %fd94, %p39;
	setp.eq.s32 	%p40, %r79, 0;
	selp.b32 	%r81, %r80, 0, %p35;
	or.b32  	%r82, %r81, 2146435072;
	selp.b32 	%r83, %r82, %r81, %p34;
	mov.b64 	%fd99, {%r77, %r83};
	selp.f64 	%fd100, %fd99, %fd98, %p40;
	setp.eq.s32 	%p41, %r79, 1;
	selp.f64 	%fd101, 0d3FF0000000000000, %fd100, %p41;
	cvt.rzi.s32.f64 	%r84, %fd101;
	st.global.u32 	[%rd16+4], %r84;
	ld.global.u32 	%r85, [%rd16+8];
	cvt.rn.f64.s32 	%fd102, %r85;
	{
	.reg .b32 %temp; 
	mov.b64 	{%temp, %r86}, %fd102;
	}
	abs.f64 	%fd103, %fd102;
	{ // callseq 10, 0
	.param .b64 param0;
	st.param.f64 	[param0], %fd103;
	.param .b64 param1;
	st.param.f64 	[param1], %fd1;
	.param .b64 retval0;
	call.uni (retval0), 
	__internal_accurate_pow, 
	(
	param0, 
	param1
	);
	ld.param.f64 	%fd104, [retval0];
	} // callseq 10
	setp.lt.s32 	%p42, %r86, 0;
	neg.f64 	%fd106, %fd104;
	selp.f64 	%fd107, %fd106, %fd104, %p35;
	selp.f64 	%fd108, %fd107, %fd104, %p42;
	setp.eq.s32 	%p43, %r85, 0;
	selp.b32 	%r87, %r86, 0, %p35;
	or.b32  	%r88, %r87, 2146435072;
	selp.b32 	%r89, %r88, %r87, %p34;
	mov.b64 	%fd109, {%r77, %r89};
	selp.f64 	%fd110, %fd109, %fd108, %p43;
	setp.eq.s32 	%p44, %r85, 1;
	selp.f64 	%fd111, 0d3FF0000000000000, %fd110, %p44;
	cvt.rzi.s32.f64 	%r90, %fd111;
	st.global.u32 	[%rd16+8], %r90;
	ld.global.u32 	%r91, [%rd16+12];
	cvt.rn.f64.s32 	%fd112, %r91;
	{
	.reg .b32 %temp; 
	mov.b64 	{%temp, %r92}, %fd112;
	}
	abs.f64 	%fd113, %fd112;
	{ // callseq 11, 0
	.param .b64 param0;
	st.param.f64 	[param0], %fd113;
	.param .b64 param1;
	st.param.f64 	[param1], %fd1;
	.param .b64 retval0;
	call.uni (retval0), 
	__internal_accurate_pow, 
	(
	param0, 
	param1
	);
	ld.param.f64 	%fd114, [retval0];
	} // callseq 11
	setp.lt.s32 	%p45, %r92, 0;
	neg.f64 	%fd116, %fd114;
	selp.f64 	%fd117, %fd116, %fd114, %p35;
	selp.f64 	%fd118, %fd117, %fd114, %p45;
	setp.eq.s32 	%p46, %r91, 0;
	selp.b32 	%r93, %r92, 0, %p35;
	or.b32  	%r94, %r93, 2146435072;
	selp.b32 	%r95, %r94, %r93, %p34;
	mov.b64 	%fd119, {%r77, %r95};
	selp.f64 	%fd120, %fd119, %fd118, %p46;
	setp.eq.s32 	%p47, %r91, 1;
	selp.f64 	%fd121, 0d3FF0000000000000, %fd120, %p47;
	cvt.rzi.s32.f64 	%r96, %fd121;
	st.global.u32 	[%rd16+12], %r96;
	add.s32 	%r122, %r122, 4;
$L__BB0_7:
	setp.eq.s32 	%p48, %r10, 0;
	@%p48 bra 	$L__BB0_12;
	setp.eq.s32 	%p49, %r10, 1;
	@%p49 bra 	$L__BB0_10;
	setp.lt.s32 	%p50, %r3, 0;
	setp.eq.s64 	%p51, %rd2, -9223372036854775808;
	add.s32 	%r97, %r122, %r2;
	mul.wide.u32 	%rd17, %r97, 4;
	add.s64 	%rd18, %rd1, %rd17;
	ld.global.u32 	%r98, [%rd18];
	cvt.rn.f64.s32 	%fd122, %r98;
	{
	.reg .b32 %temp; 
	mov.b64 	{%temp, %r99}, %fd122;
	}
	abs.f64 	%fd123, %fd122;
	{ // callseq 12, 0
	.param .b64 param0;
	st.param.f64 	[param0], %fd123;
	.param .b64 param1;
	st.param.f64 	[param1], %fd1;
	.param .b64 retval0;
	call.uni (retval0), 
	__internal_accurate_pow, 
	(
	param0, 
	param1
	);
	ld.param.f64 	%fd124, [retval0];
	} // callseq 12
	setp.lt.s32 	%p52, %r99, 0;
	neg.f64 	%fd126, %fd124;
	selp.f64 	%fd127, %fd126, %fd124, %p51;
	selp.f64 	%fd128, %fd127, %fd124, %p52;
	setp.eq.s32 	%p53, %r98, 0;
	selp.b32 	%r100, %r99, 0, %p51;
	or.b32  	%r101, %r100, 2146435072;
	selp.b32 	%r102, %r101, %r100, %p50;
	mov.b32 	%r103, 0;
	mov.b64 	%fd129, {%r103, %r102};
	selp.f64 	%fd130, %fd129, %fd128, %p53;
	setp.eq.s32 	%p54, %r98, 1;
	selp.f64 	%fd131, 0d3FF0000000000000, %fd130, %p54;
	cvt.rzi.s32.f64 	%r104, %fd131;
	st.global.u32 	[%rd18], %r104;
	cvt.u64.u32 	%rd19, %r2;
	cvt.u64.u32 	%rd20, %r122;
	add.s64 	%rd21, %rd20, %rd19;
	shl.b64 	%rd22, %rd21, 2;
	add.s64 	%rd23, %rd1, %rd22;
	ld.global.u32 	%r105, [%rd23+4];
	cvt.rn.f64.s32 	%fd132, %r105;
	{
	.reg .b32 %temp; 
	mov.b64 	{%temp, %r106}, %fd132;
	}
	abs.f64 	%fd133, %fd132;
	{ // callseq 13, 0
	.param .b64 param0;
	st.param.f64 	[param0], %fd133;
	.param .b64 param1;
	st.param.f64 	[param1], %fd1;
	.param .b64 retval0;
	call.uni (retval0), 
	__internal_accurate_pow, 
	(
	param0, 
	param1
	);
	ld.param.f64 	%fd134, [retval0];
	} // callseq 13
	setp.lt.s32 	%p55, %r106, 0;
	neg.f64 	%fd136, %fd134;
	selp.f64 	%fd137, %fd136, %fd134, %p51;
	selp.f64 	%fd138, %fd137, %fd134, %p55;
	setp.eq.s32 	%p56, %r105, 0;
	selp.b32 	%r107, %r106, 0, %p51;
	or.b32  	%r108, %r107, 2146435072;
	selp.b32 	%r109, %r108, %r107, %p50;
	mov.b64 	%fd139, {%r103, %r109};
	selp.f64 	%fd140, %fd139, %fd138, %p56;
	setp.eq.s32 	%p57, %r105, 1;
	selp.f64 	%fd141, 0d3FF0000000000000, %fd140, %p57;
	cvt.rzi.s32.f64 	%r110, %fd141;
	st.global.u32 	[%rd23+4], %r110;
	add.s32 	%r122, %r122, 2;
$L__BB0_10:
	and.b32  	%r111, %r15, 1;
	setp.eq.b32 	%p58, %r111, 1;
	not.pred 	%p59, %p58;
	@%p59 bra 	$L__BB0_12;
	setp.lt.s32 	%p60, %r3, 0;
	setp.eq.s64 	%p61, %rd2, -9223372036854775808;
	add.s32 	%r112, %r122, %r2;
	mul.wide.u32 	%rd24, %r112, 4;
	add.s64 	%rd25, %rd1, %rd24;
	ld.global.u32 	%r113, [%rd25];
	cvt.rn.f64.s32 	%fd142, %r113;
	{
	.reg .b32 %temp; 
	mov.b64 	{%temp, %r114}, %fd142;
	}
	abs.f64 	%fd143, %fd142;
	{ // callseq 14, 0
	.param .b64 param0;
	st.param.f64 	[param0], %fd143;
	.param .b64 param1;
	st.param.f64 	[param1], %fd1;
	.param .b64 retval0;
	call.uni (retval0), 
	__internal_accurate_pow, 
	(
	param0, 
	param1
	);
	ld.param.f64 	%fd144, [retval0];
	} // callseq 14
	setp.lt.s32 	%p62, %r114, 0;
	neg.f64 	%fd146, %fd144;
	selp.f64 	%fd147, %fd146, %fd144, %p61;
	selp.f64 	%fd148, %fd147, %fd144, %p62;
	setp.eq.s32 	%p63, %r113, 0;
	selp.b32 	%r115, %r114, 0, %p61;
	or.b32  	%r116, %r115, 2146435072;
	selp.b32 	%r117, %r116, %r115, %p60;
	mov.b32 	%r118, 0;
	mov.b64 	%fd149, {%r118, %r117};
	selp.f64 	%fd150, %fd149, %fd148, %p63;
	setp.eq.s32 	%p64, %r113, 1;
	selp.f64 	%fd151, 0d3FF0000000000000, %fd150, %p64;
	cvt.rzi.s32.f64 	%r119, %fd151;
	st.global.u32 	[%rd25], %r119;
$L__BB0_12:
	ret;

}
.func  (.param .b64 func_retval0) __internal_accurate_pow(
	.param .b64 __internal_accurate_pow_param_0,
	.param .b64 __internal_accurate_pow_param_1
)
{
	.reg .pred 	%p<8>;
	.reg .b32 	%r<49>;
	.reg .b32 	%f<3>;
	.reg .b64 	%fd<109>;

	ld.param.f64 	%fd10, [__internal_accurate_pow_param_0];
	ld.param.f64 	%fd11, [__internal_accurate_pow_param_1];
	{
	.reg .b32 %temp; 
	mov.b64 	{%temp, %r46}, %fd10;
	}
	{
	.reg .b32 %temp; 
	mov.b64 	{%r45, %temp}, %fd10;
	}
	shr.u32 	%r47, %r46, 20;
	setp.gt.u32 	%p1, %r46, 1048575;
	@%p1 bra 	$L__BB1_2;
	mul.f64 	%fd12, %fd10, 0d4350000000000000;
	{
	.reg .b32 %temp; 
	mov.b64 	{%temp, %r46}, %fd12;
	}
	{
	.reg .b32 %temp; 
	mov.b64 	{%r45, %temp}, %fd12;
	}
	shr.u32 	%r16, %r46, 20;
	add.s32 	%r47, %r16, -54;
$L__BB1_2:
	add.s32 	%r48, %r47, -1023;
	and.b32  	%r17, %r46, -2146435073;
	or.b32  	%r18, %r17, 1072693248;
	mov.b64 	%fd107, {%r45, %r18};
	setp.lt.u32 	%p2, %r18, 1073127583;
	@%p2 bra 	$L__BB1_4;
	{
	.reg .b32 %temp; 
	mov.b64 	{%r19, %temp}, %fd107;
	}
	{
	.reg .b32 %temp; 
	mov.b64 	{%temp, %r20}, %fd107;
	}
	add.s32 	%r21, %r20, -1048576;
	mov.b64 	%fd107, {%r19, %r21};
	add.s32 	%r48, %r47, -1022;
$L__BB1_4:
	add.f64 	%fd13, %fd107, 0dBFF0000000000000;
	add.f64 	%fd14, %fd107, 0d3FF0000000000000;
	rcp.approx.ftz.f64 	%fd15, %fd14;
	neg.f64 	%fd16, %fd14;
	fma.rn.f64 	%fd17, %fd16, %fd15, 0d3FF0000000000000;
	fma.rn.f64 	%fd18, %fd17, %fd17, %fd17;
	fma.rn.f64 	%fd19, %fd18, %fd15, %fd15;
	mul.f64 	%fd20, %fd13, %fd19;
	fma.rn.f64 	%fd21, %fd13, %fd19, %fd20;
	mul.f64 	%fd22, %fd21, %fd21;
	fma.rn.f64 	%fd23, %fd22, 0d3EB0F5FF7D2CAFE2, 0d3ED0F5D241AD3B5A;
	fma.rn.f64 	%fd24, %fd23, %fd22, 0d3EF3B20A75488A3F;
	fma.rn.f64 	%fd25, %fd24, %fd22, 0d3F1745CDE4FAECD5;
	fma.rn.f64 	%fd26, %fd25, %fd22, 0d3F3C71C7258A578B;
	fma.rn.f64 	%fd27, %fd26, %fd22, 0d3F6249249242B910;
	fma.rn.f64 	%fd28, %fd27, %fd22, 0d3F89999999999DFB;
	sub.f64 	%fd29, %fd13, %fd21;
	add.f64 	%fd30, %fd29, %fd29;
	neg.f64 	%fd31, %fd21;
	fma.rn.f64 	%fd32, %fd31, %fd13, %fd30;
	mul.f64 	%fd33, %fd19, %fd32;
	fma.rn.f64 	%fd34, %fd22, %fd28, 0d3FB5555555555555;
	mov.f64 	%fd35, 0d3FB5555555555555;
	sub.f64 	%fd36, %fd35, %fd34;
	fma.rn.f64 	%fd37, %fd22, %fd28, %fd36;
	add.f64 	%fd38, %fd37, 0dBC46A4CB00B9E7B0;
	add.f64 	%fd39, %fd34, %fd38;
	sub.f64 	%fd40, %fd34, %fd39;
	add.f64 	%fd41, %fd38, %fd40;
	mul.rn.f64 	%fd42, %fd21, %fd21;
	neg.f64 	%fd43, %fd42;
	fma.rn.f64 	%fd44, %fd21, %fd21, %fd43;
	{
	.reg .b32 %temp; 
	mov.b64 	{%r22, %temp}, %fd33;
	}
	{
	.reg .b32 %temp; 
	mov.b64 	{%temp, %r23}, %fd33;
	}
	add.s32 	%r24, %r23, 1048576;
	mov.b64 	%fd45, {%r22, %r24};
	fma.rn.f64 	%fd46, %fd21, %fd45, %fd44;
	mul.rn.f64 	%fd47, %fd42, %fd21;
	neg.f64 	%fd48, %fd47;
	fma.rn.f64 	%fd49, %fd42, %fd21, %fd48;
	fma.rn.f64 	%fd50, %fd42, %fd33, %fd49;
	fma.rn.f64 	%fd51, %fd46, %fd21, %fd50;
	mul.rn.f64 	%fd52, %fd39, %fd47;
	neg.f64 	%fd53, %fd52;
	fma.rn.f64 	%fd54, %fd39, %fd47, %fd53;
	fma.rn.f64 	%fd55, %fd39, %fd51, %fd54;
	fma.rn.f64 	%fd56, %fd41, %fd47, %fd55;
	add.f64 	%fd57, %fd52, %fd56;
	sub.f64 	%fd58, %fd52, %fd57;
	add.f64 	%fd59, %fd56, %fd58;
	add.f64 	%fd60, %fd21, %fd57;
	sub.f64 	%fd61, %fd21, %fd60;
	add.f64 	%fd62, %fd57, %fd61;
	add.f64 	%fd63, %fd59, %fd62;
	add.f64 	%fd64, %fd33, %fd63;
	add.f64 	%fd65, %fd60, %fd64;
	sub.f64 	%fd66, %fd60, %fd65;
	add.f64 	%fd67, %fd64, %fd66;
	xor.b32  	%r25, %r48, -2147483648;
	mov.b32 	%r26, 1127219200;
	mov.b64 	%fd68, {%r25, %r26};
	mov.b32 	%r27, -2147483648;
	mov.b64 	%fd69, {%r27, %r26};
	sub.f64 	%fd70, %fd68, %fd69;
	fma.rn.f64 	%fd71, %fd70, 0d3FE62E42FEFA39EF, %fd65;
	fma.rn.f64 	%fd72, %fd70, 0dBFE62E42FEFA39EF, %fd71;
	sub.f64 	%fd73, %fd72, %fd65;
	sub.f64 	%fd74, %fd67, %fd73;
	fma.rn.f64 	%fd75, %fd70, 0d3C7ABC9E3B39803F, %fd74;
	add.f64 	%fd76, %fd71, %fd75;
	sub.f64 	%fd77, %fd71, %fd76;
	add.f64 	%fd78, %fd75, %fd77;
	{
	.reg .b32 %temp; 
	mov.b64 	{%temp, %r28}, %fd11;
	}
	{
	.reg .b32 %temp; 
	mov.b64 	{%r29, %temp}, %fd11;
	}
	shl.b32 	%r30, %r28, 1;
	setp.gt.u32 	%p3, %r30, -33554433;
	and.b32  	%r31, %r28, -15728641;
	selp.b32 	%r32, %r31, %r28, %p3;
	mov.b64 	%fd79, {%r29, %r32};
	mul.rn.f64 	%fd80, %fd76, %fd79;
	neg.f64 	%fd81, %fd80;
	fma.rn.f64 	%fd82, %fd76, %fd79, %fd81;
	fma.rn.f64 	%fd83, %fd78, %fd79, %fd82;
	add.f64 	%fd4, %fd80, %fd83;
	sub.f64 	%fd84, %fd80, %fd4;
	add.f64 	%fd5, %fd83, %fd84;
	fma.rn.f64 	%fd85, %fd4, 0d3FF71547652B82FE, 0d4338000000000000;
	{
	.reg .b32 %temp; 
	mov.b64 	{%r13, %temp}, %fd85;
	}
	mov.f64 	%fd86, 0dC338000000000000;
	add.rn.f64 	%fd87, %fd85, %fd86;
	fma.rn.f64 	%fd88, %fd87, 0dBFE62E42FEFA39EF, %fd4;
	fma.rn.f64 	%fd89, %fd87, 0dBC7ABC9E3B39803F, %fd88;
	fma.rn.f64 	%fd90, %fd89, 0d3E5ADE1569CE2BDF, 0d3E928AF3FCA213EA;
	fma.rn.f64 	%fd91, %fd90, %fd89, 0d3EC71DEE62401315;
	fma.rn.f64 	%fd92, %fd91, %fd89, 0d3EFA01997C89EB71;
	fma.rn.f64 	%fd93, %fd92, %fd89, 0d3F2A01A014761F65;
	fma.rn.f64 	%fd94, %fd93, %fd89, 0d3F56C16C1852B7AF;
	fma.rn.f64 	%fd95, %fd94, %fd89, 0d3F81111111122322;
	fma.rn.f64 	%fd96, %fd95, %fd89, 0d3FA55555555502A1;
	fma.rn.f64 	%fd97, %fd96, %fd89, 0d3FC5555555555511;
	fma.rn.f64 	%fd98, %fd97, %fd89, 0d3FE000000000000B;
	fma.rn.f64 	%fd99, %fd98, %fd89, 0d3FF0000000000000;
	fma.rn.f64 	%fd100, %fd99, %fd89, 0d3FF0000000000000;
	{
	.reg .b32 %temp; 
	mov.b64 	{%r14, %temp}, %fd100;
	}
	{
	.reg .b32 %temp; 
	mov.b64 	{%temp, %r15}, %fd100;
	}
	shl.b32 	%r33, %r13, 20;
	add.s32 	%r34, %r33, %r15;
	mov.b64 	%fd108, {%r14, %r34};
	{
	.reg .b32 %temp; 
	mov.b64 	{%temp, %r35}, %fd4;
	}
	mov.b32 	%f2, %r35;
	abs.f32 	%f1, %f2;
	setp.lt.f32 	%p4, %f1, 0f4086232B;
	@%p4 bra 	$L__BB1_7;
	setp.lt.f64 	%p5, %fd4, 0d0000000000000000;
	add.f64 	%fd101, %fd4, 0d7FF0000000000000;
	selp.f64 	%fd108, 0d0000000000000000, %fd101, %p5;
	setp.geu.f32 	%p6, %f1, 0f40874800;
	@%p6 bra 	$L__BB1_7;
	shr.u32 	%r36, %r13, 31;
	add.s32 	%r37, %r13, %r36;
	shr.s32 	%r38, %r37, 1;
	shl.b32 	%r39, %r38, 20;
	add.s32 	%r40, %r15, %r39;
	mov.b64 	%fd102, {%r14, %r40};
	sub.s32 	%r41, %r13, %r38;
	shl.b32 	%r42, %r41, 20;
	add.s32 	%r43, %r42, 1072693248;
	mov.b32 	%r44, 0;
	mov.b64 	%fd103, {%r44, %r43};
	mul.f64 	%fd108, %fd103, %fd102;
$L__BB1_7:
	abs.f64 	%fd104, %fd108;
	setp.eq.f64 	%p7, %fd104, 0d7FF0000000000000;
	fma.rn.f64 	%fd105, %fd108, %fd5, %fd108;
	selp.f64 	%fd106, %fd108, %fd105, %p7;
	st.param.f64 	[func_retval0], %fd106;
	ret;

}


// ===== COMPILED SASS (sm_100) =====

	.target	sm_100

	.elftype	@"ET_EXEC"


//--------------------- .note.nv.tkinfo           --------------------------
	.section	.note.nv.tkinfo,"",@"SHT_NOTE"
	.sectionflags	@"SHF_NOTE_NV_TKINFO"
	.tkinfo
        /*0018*/ 	.word	0x00000002
        /*0030*/ 	.string	""
        /*0030*/ 	.string	"ptxas"
        /*0030*/ 	.string	"Cuda compilation tools, release 13.0, V13.0.88"
        /*0030*/ 	.string	"Build cuda_13.0.r13.0/compiler.36424714_0"
        /*0030*/ 	.string	"-arch sm_100 -m 64 "



//--------------------- .note.nv.cuinfo           --------------------------
	.section	.note.nv.cuinfo,"",@"SHT_NOTE"
	.sectionflags	@"SHF_NOTE_NV_CUINFO"
        /*0018*/ 	.short	0x0002
        /*001a*/ 	.short	0x0064
        /*001c*/ 	.short	0x0082
	.zero		2


//--------------------- .nv.info                  --------------------------
	.section	.nv.info,"",@"SHT_CUDA_INFO"
	.align	4


	//----- nvinfo : EIATTR_REGCOUNT
	.align		4
        /*0000*/ 	.byte	0x04, 0x2f
        /*0002*/ 	.short	(.L_1 - .L_0)
	.align		4
.L_0:
        /*0004*/ 	.word	index@(_Z15transformMatrixPiii)
        /*0008*/ 	.word	0x00000028


	//----- nvinfo : EIATTR_FRAME_SIZE
	.align		4
.L_1:
        /*000c*/ 	.byte	0x04, 0x11
        /*000e*/ 	.short	(.L_3 - .L_2)
	.align		4
.L_2:
        /*0010*/ 	.word	index@($_Z15transformMatrixPiii$__internal_accurate_pow)
        /*0014*/ 	.word	0x00000000


	//----- nvinfo : EIATTR_FRAME_SIZE
	.align		4
.L_3:
        /*0018*/ 	.byte	0x04, 0x11
        /*001a*/ 	.short	(.L_5 - .L_4)
	.align		4
.L_4:
        /*001c*/ 	.word	index@(_Z15transformMatrixPiii)
        /*0020*/ 	.word	0x00000000


	//----- nvinfo : EIATTR_MIN_STACK_SIZE
	.align		4
.L_5:
        /*0024*/ 	.byte	0x04, 0x12
        /*0026*/ 	.short	(.L_7 - .L_6)
	.align		4
.L_6:
        /*0028*/ 	.word	index@(_Z15transformMatrixPiii)
        /*002c*/ 	.word	0x00000000
.L_7:


//--------------------- .nv.compat                --------------------------
	.section	.nv.compat,"",@"SHT_CUDA_COMPAT_INFO"
	.align	4
        /*0000*/ 	.byte	0x02, 0x09, 0x00, 0x00, 0x02, 0x02, 0x01, 0x00, 0x02, 0x05, 0x05, 0x00, 0x03, 0x07, 0x01, 0x01
        /*0010*/ 	.byte	0x02, 0x03, 0x00, 0x00, 0x02, 0x06, 0x01, 0x00, 0x04, 0x0b, 0x08, 0x00, 0x01, 0x00, 0x00, 0x00
        /*0020*/ 	.byte	0x00, 0x00, 0x00, 0x00


//--------------------- .nv.info._Z15transformMatrixPiii --------------------------
	.section	.nv.info._Z15transformMatrixPiii,"",@"SHT_CUDA_INFO"
	.sectionflags	@""
	.align	4


	//----- nvinfo : EIATTR_CUDA_API_VERSION
	.align		4
        /*0000*/ 	.byte	0x04, 0x37
        /*0002*/ 	.short	(.L_9 - .L_8)
.L_8:
        /*0004*/ 	.word	0x00000082


	//----- nvinfo : EIATTR_KPARAM_INFO
	.align		4
.L_9:
        /*0008*/ 	.byte	0x04, 0x17
        /*000a*/ 	.short	(.L_11 - .L_10)
.L_10:
        /*000c*/ 	.word	0x00000000
        /*0010*/ 	.short	0x0002
        /*0012*/ 	.short	0x000c
        /*0014*/ 	.byte	0x00, 0xf0, 0x11, 0x00


	//----- nvinfo : EIATTR_KPARAM_INFO
	.align		4
.L_11:
        /*0018*/ 	.byte	0x04, 0x17
        /*001a*/ 	.short	(.L_13 - .L_12)
.L_12:
        /*001c*/ 	.word	0x00000000
        /*0020*/ 	.short	0x0001
        /*0022*/ 	.short	0x0008
        /*0024*/ 	.byte	0x00, 0xf0, 0x11, 0x00


	//----- nvinfo : EIATTR_KPARAM_INFO
	.align		4
.L_13:
        /*0028*/ 	.byte	0x04, 0x17
        /*002a*/ 	.short	(.L_15 - .L_14)
.L_14:
        /*002c*/ 	.word	0x00000000
        /*0030*/ 	.short	0x0000
        /*0032*/ 	.short	0x0000
        /*0034*/ 	.byte	0x00, 0xf5, 0x21, 0x00


	//----- nvinfo : EIATTR_SPARSE_MMA_MASK
	.align		4
.L_15:
        /*0038*/ 	.byte	0x03, 0x50
        /*003a*/ 	.short	0x0000


	//----- nvinfo : EIATTR_MAXREG_COUNT
	.align		4
        /*003c*/ 	.byte	0x03, 0x1b
        /*003e*/ 	.short	0x00ff


	//----- nvinfo : EIATTR_MERCURY_ISA_VERSION
	.align		4
        /*0040*/ 	.byte	0x03, 0x5f
        /*0042*/ 	.short	0x0101


	//----- nvinfo : EIATTR_VRC_CTA_INIT_COUNT
	.align		4
        /*0044*/ 	.byte	0x02, 0x4a
	.zero		1
	.zero		1


	//----- nvinfo : EIATTR_EXIT_INSTR_OFFSETS
	.align		4
        /*0048*/ 	.byte	0x04, 0x1c
        /*004a*/ 	.short	(.L_17 - .L_16)


	//   ....[0]....
.L_16:
        /*004c*/ 	.word	0x00000050


	//   ....[1]....
        /*0050*/ 	.word	0x00000ec0


	//   ....[2]....
        /*0054*/ 	.word	0x00001620


	//   ....[3]....
        /*0058*/ 	.word	0x00001a60


	//   ....[4]....
        /*005c*/ 	.word	0x00001c60


	//----- nvinfo : EIATTR_CRS_STACK_SIZE
	.align		4
.L_17:
        /*0060*/ 	.byte	0x04, 0x1e
        /*0062*/ 	.short	(.L_19 - .L_18)
.L_18:
        /*0064*/ 	.word	0x00000000


	//----- nvinfo : EIATTR_CBANK_PARAM_SIZE
	.align		4
.L_19:
        /*0068*/ 	.byte	0x03, 0x19
        /*006a*/ 	.short	0x0010


	//----- nvinfo : EIATTR_PARAM_CBANK
	.align		4
        /*006c*/ 	.byte	0x04, 0x0a
        /*006e*/ 	.short	(.L_21 - .L_20)
	.align		4
.L_20:
        /*0070*/ 	.word	index@(.nv.constant0._Z15transformMatrixPiii)
        /*0074*/ 	.short	0x0380
        /*0076*/ 	.short	0x0010


	//----- nvinfo : EIATTR_SW_WAR
	.align		4
.L_21:
        /*0078*/ 	.byte	0x04, 0x36
        /*007a*/ 	.short	(.L_23 - .L_22)
.L_22:
        /*007c*/ 	.word	0x00000008
.L_23:


//--------------------- .nv.callgraph             --------------------------
	.section	.nv.callgraph,"",@"SHT_CUDA_CALLGRAPH"
	.align	4
	.sectionentsize	8
	.align		4
        /*0000*/ 	.word	0x00000000
	.align		4
        /*0004*/ 	.word	0xffffffff
	.align		4
        /*0008*/ 	.word	0x00000000
	.align		4
        /*000c*/ 	.word	0xfffffffe
	.align		4
        /*0010*/ 	.word	0x00000000
	.align		4
        /*0014*/ 	.word	0xfffffffd
	.align		4
        /*0018*/ 	.word	0x00000000
	.align		4
        /*001c*/ 	.word	0xfffffffc


//--------------------- .text._Z15transformMatrixPiii --------------------------
	.section	.text._Z15transformMatrixPiii,"ax",@progbits
	.align	128
        .global         _Z15transformMatrixPiii
        .type           _Z15transformMatrixPiii,@function
        .size           _Z15transformMatrixPiii,(.L_x_21 - _Z15transformMatrixPiii)
        .other          _Z15transformMatrixPiii,@"STO_CUDA_ENTRY STV_DEFAULT"
_Z15transformMatrixPiii:
.text._Z15transformMatrixPiii:
[----:B------:R-:W-:Y:S01]  /*0000*/  LDC R1, c[0x0][0x37c] ;  /* 0x0000df00ff017b82 */ /* 0x000fe20000000800 */
[----:B------:R-:W0:Y:S07]  /*0010*/  S2R R30, SR_TID.X ;  /* 0x00000000001e7919 */ /* 0x000e2e0000002100 */
[----:B------:R-:W1:Y:S02]  /*0020*/  LDC.64 R8, c[0x0][0x388] ;  /* 0x0000e200ff087b82 */ /* 0x000e640000000a00 */
[----:B-1----:R-:W-:-:S04]  /*0030*/  ISETP.GE.AND P0, PT, R9, 0x1, PT ;  /* 0x000000010900780c */ /* 0x002fc80003f06270 */
[----:B0-----:R-:W-:-:S13]  /*0040*/  ISETP.GE.OR P0, PT, R30, R8, !P0 ;  /* 0x000000081e00720c */ /* 0x001fda0004706670 */
[----:B------:R-:W-:Y:S05]  /*0050*/  @P0 EXIT ;  /* 0x000000000000094d */ /* 0x000fea0003800000 */
[C---:B------:R-:W-:Y:S01]  /*0060*/  VIADD R10, R30.reuse, 0x1 ;  /* 0x000000011e0a7836 */ /* 0x040fe20000000000 */
[C---:B------:R-:W-:Y:S01]  /*0070*/  ISETP.GE.U32.AND P0, PT, R9.reuse, 0x8, PT ;  /* 0x000000080900780c */ /* 0x040fe20003f06070 */
[----:B------:R-:W0:Y:S01]  /*0080*/  LDCU.64 UR6, c[0x0][0x358] ;  /* 0x00006b00ff0677ac */ /* 0x000e220008000a00 */
[----:B------:R-:W-:Y:S01]  /*0090*/  IMAD R30, R30, R9, RZ ;  /* 0x000000091e1e7224 */ /* 0x000fe200078e02ff */
[----:B------:R-:W-:Y:S01]  /*00a0*/  LOP3.LUT R8, R9, 0x7, RZ, 0xc0, !PT ;  /* 0x0000000709087812 */ /* 0x000fe200078ec0ff */
[----:B------:R-:W-:Y:S01]  /*00b0*/  IMAD.MOV.U32 R7, RZ, RZ, RZ ;  /* 0x000000ffff077224 */ /* 0x000fe200078e00ff */
[----:B------:R-:W1:Y:S02]  /*00c0*/  I2F.F64.U32 R10, R10 ;  /* 0x0000000a000a7312 */ /* 0x000e640000201800 */
[----:B-1----:R-:W-:-:S04]  /*00d0*/  SHF.R.U32.HI R0, RZ, 0x14, R11 ;  /* 0x00000014ff007819 */ /* 0x002fc8000001160b */
[----:B------:R-:W-:-:S05]  /*00e0*/  LOP3.LUT R0, R0, 0x7ff, RZ, 0xc0, !PT ;  /* 0x000007ff00007812 */ /* 0x000fca00078ec0ff */
[----:B------:R-:W-:-:S05]  /*00f0*/  VIADD R3, R0, 0xfffffc0c ;  /* 0xfffffc0c00037836 */ /* 0x000fca0000000000 */
[CC--:B------:R-:W-:Y:S02]  /*0100*/  SHF.L.U64.HI R6, R10.reuse, R3.reuse, R11 ;  /* 0x000000030a067219 */ /* 0x0c0fe4000001020b */
[----:B------:R-:W-:Y:S01]  /*0110*/  SHF.L.U32 R4, R10, R3, RZ ;  /* 0x000000030a047219 */ /* 0x000fe200000006ff */
[----:B0-----:R-:W-:Y:S06]  /*0120*/  @!P0 BRA `(.L_x_0) ;  /* 0x0000000c00608947 */ /* 0x001fec0003800000 */
[----:B------:R-:W0:Y:S01]  /*0130*/  LDC.64 R2, c[0x0][0x380] ;  /* 0x0000e000ff027b82 */ /* 0x000e220000000a00 */
[----:B------:R-:W-:-:S05]  /*0140*/  LOP3.LUT R7, R9, 0x7ffffff8, RZ, 0xc0, !PT ;  /* 0x7ffffff809077812 */ /* 0x000fca00078ec0ff */
[----:B------:R-:W-:Y:S02]  /*0150*/  IMAD.MOV R0, RZ, RZ, -R7 ;  /* 0x000000ffff007224 */ /* 0x000fe400078e0a07 */
[----:B0-----:R-:W-:-:S03]  /*0160*/  IMAD.WIDE.U32 R2, R30, 0x4, R2 ;  /* 0x000000041e027825 */ /* 0x001fc600078e0002 */
[----:B------:R-:W-:-:S05]  /*0170*/  IADD3 R5, P0, PT, R2, 0x10, RZ ;  /* 0x0000001002057810 */ /* 0x000fca0007f1e0ff */
[----:B------:R-:W-:-:S08]  /*0180*/  IMAD.X R12, RZ, RZ, R3, P0 ;  /* 0x000000ffff0c7224 */ /* 0x000fd000000e0603 */
.L_x_9:
[----:B0-----:R-:W-:Y:S02]  /*0190*/  IMAD.MOV.U32 R34, RZ, RZ, R5 ;  /* 0x000000ffff227224 */ /* 0x001fe400078e0005 */
[----:B------:R-:W-:-:S05]  /*01a0*/  IMAD.MOV.U32 R35, RZ, RZ, R12 ;  /* 0x000000ffff237224 */ /* 0x000fca00078e000c */
[----:B------:R-:W2:Y:S01]  /*01b0*/  LDG.E R9, desc[UR6][R34.64+-0x10] ;  /* 0xfffff00622097981 */ /* 0x000ea2000c1e1900 */
[----:B------:R-:W-:Y:S01]  /*01c0*/  ISETP.NE.U32.AND P3, PT, R4, RZ, PT ;  /* 0x000000ff0400720c */ /* 0x000fe20003f65070 */
[----:B------:R-:W-:Y:S01]  /*01d0*/  BSSY.RECONVERGENT B0, `(.L_x_1) ;  /* 0x000000a000007945 */ /* 0x000fe20003800200 */
[----:B------:R-:W-:Y:S01]  /*01e0*/  ISETP.GE.AND P2, PT, R11, RZ, PT ;  /* 0x000000ff0b00720c */ /* 0x000fe20003f46270 */
[----:B------:R-:W-:Y:S01]  /*01f0*/  IMAD.MOV.U32 R2, RZ, RZ, R10 ;  /* 0x000000ffff027224 */ /* 0x000fe200078e000a */
[----:B------:R-:W-:Y:S01]  /*0200*/  ISETP.NE.AND.EX P3, PT, R6, -0x80000000, PT, P3 ;  /* 0x800000000600780c */ /* 0x000fe20003f65330 */
[----:B------:R-:W-:Y:S01]  /*0210*/  IMAD.MOV.U32 R3, RZ, RZ, R11 ;  /* 0x000000ffff037224 */ /* 0x000fe200078e000b */
[----:B------:R-:W-:Y:S01]  /*0220*/  MOV R32, 0x270 ;  /* 0x0000027000207802 */ /* 0x000fe20000000f00 */
[----:B--2---:R-:W0:Y:S02]  /*0230*/  I2F.F64 R36, R9 ;  /* 0x0000000900247312 */ /* 0x004e240000201c00 */
[----:B0-----:R-:W-:-:S10]  /*0240*/  DADD R12, -RZ, |R36| ;  /* 0x00000000ff0c7229 */ /* 0x001fd40000000524 */
[----:B------:R-:W-:-:S07]  /*0250*/  IMAD.MOV.U32 R5, RZ, RZ, R13 ;  /* 0x000000ffff057224 */ /* 0x000fce00078e000d */
[----:B------:R-:W-:Y:S05]  /*0260*/  CALL.REL.NOINC `($_Z15transformMatrixPiii$__internal_accurate_pow) ;  /* 0x0000001800807944 */ /* 0x000fea0003c00000 */
[----:B------:R-:W-:Y:S05]  /*0270*/  BSYNC.RECONVERGENT B0 ;  /* 0x0000000000007941 */ /* 0x000fea0003800200 */
.L_x_1:
[----:B------:R-:W2:Y:S01]  /*0280*/  LDG.E R31, desc[UR6][R34.64+-0xc] ;  /* 0xfffff406221f7981 */ /* 0x000ea2000c1e1900 */
[----:B------:R-:W-:Y:S01]  /*0290*/  DADD R12, -RZ, -R2 ;  /* 0x00000000ff0c7229 */ /* 0x000fe20000000902 */
[----:B------:R-:W-:Y:S01]  /*02a0*/  ISETP.NE.AND P1, PT, R9, RZ, PT ;  /* 0x000000ff0900720c */ /* 0x000fe20003f25270 */
[----:B------:R-:W-:Y:S01]  /*02b0*/  BSSY.RECONVERGENT B0, `(.L_x_2) ;  /* 0x0000015000007945 */ /* 0x000fe20003800200 */
[C---:B------:R-:W-:Y:S02]  /*02c0*/  ISETP.GE.AND P0, PT, R37.reuse, RZ, PT ;  /* 0x000000ff2500720c */ /* 0x040fe40003f06270 */
[----:B------:R-:W-:Y:S02]  /*02d0*/  SEL R14, R37, RZ, !P3 ;  /* 0x000000ff250e7207 */ /* 0x000fe40005800000 */
[----:B------:R-:W-:Y:S02]  /*02e0*/  ISETP.NE.AND P4, PT, R9, 0x1, PT ;  /* 0x000000010900780c */ /* 0x000fe40003f85270 */
[----:B------:R-:W-:-:S02]  /*02f0*/  @!P2 LOP3.LUT R14, R14, 0x7ff00000, RZ, 0xfc, !PT ;  /* 0x7ff000000e0ea812 */ /* 0x000fc400078efcff */
[-C--:B------:R-:W-:Y:S02]  /*0300*/  FSEL R5, R12, R2.reuse, !P3 ;  /* 0x000000020c057208 */ /* 0x080fe40005800000 */
[-C--:B------:R-:W-:Y:S02]  /*0310*/  FSEL R12, R13, R3.reuse, !P3 ;  /* 0x000000030d0c7208 */ /* 0x080fe40005800000 */
[----:B------:R-:W-:Y:S02]  /*0320*/  FSEL R2, R5, R2, !P0 ;  /* 0x0000000205027208 */ /* 0x000fe40004000000 */
[----:B------:R-:W-:Y:S01]  /*0330*/  @P1 FSEL R14, R12, R3, !P0 ;  /* 0x000000030c0e1208 */ /* 0x000fe20004000000 */
[----:B------:R-:W-:Y:S01]  /*0340*/  IMAD.MOV.U32 R3, RZ, RZ, R11 ;  /* 0x000000ffff037224 */ /* 0x000fe200078e000b */
[----:B------:R-:W-:Y:S02]  /*0350*/  FSEL R2, R2, RZ, P1 ;  /* 0x000000ff02027208 */ /* 0x000fe40000800000 */
[----:B------:R-:W-:-:S02]  /*0360*/  FSEL R15, R14, 1.875, P4 ;  /* 0x3ff000000e0f7808 */ /* 0x000fc40002000000 */
[----:B------:R-:W-:Y:S01]  /*0370*/  FSEL R14, R2, RZ, P4 ;  /* 0x000000ff020e7208 */ /* 0x000fe20002000000 */
[----:B------:R-:W-:Y:S01]  /*0380*/  IMAD.MOV.U32 R2, RZ, RZ, R10 ;  /* 0x000000ffff027224 */ /* 0x000fe200078e000a */
[----:B------:R-:W-:Y:S02]  /*0390*/  MOV R32, 0x400 ;  /* 0x0000040000207802 */ /* 0x000fe40000000f00 */
[----:B------:R-:W0:Y:S02]  /*03a0*/  F2I.F64.TRUNC R15, R14 ;  /* 0x0000000e000f7311 */ /* 0x000e24000030d100 */
[----:B0-----:R0:W-:Y:S06]  /*03b0*/  STG.E desc[UR6][R34.64+-0x10], R15 ;  /* 0xfffff00f22007986 */ /* 0x0011ec000c101906 */
[----:B--2---:R-:W1:Y:S02]  /*03c0*/  I2F.F64 R36, R31 ;  /* 0x0000001f00247312 */ /* 0x004e640000201c00 */
[----:B-1----:R-:W-:-:S10]  /*03d0*/  DADD R12, -RZ, |R36| ;  /* 0x00000000ff0c7229 */ /* 0x002fd40000000524 */
[----:B0-----:R-:W-:-:S07]  /*03e0*/  IMAD.MOV.U32 R5, RZ, RZ, R13 ;  /* 0x000000ffff057224 */ /* 0x001fce00078e000d */
[----:B------:R-:W-:Y:S05]  /*03f0*/  CALL.REL.NOINC `($_Z15transformMatrixPiii$__internal_accurate_pow) ;  /* 0x00000018001c7944 */ /* 0x000fea0003c00000 */
[----:B------:R-:W-:Y:S05]  /*0400*/  BSYNC.RECONVERGENT B0 ;  /* 0x0000000000007941 */ /* 0x000fea0003800200 */
.L_x_2:
        /* <DEDUP_REMOVED lines=25> */
.L_x_3:
        /* <DEDUP_REMOVED lines=25> */
.L_x_4:
        /* <DEDUP_REMOVED lines=25> */
.L_x_5:
        /* <DEDUP_REMOVED lines=25> */
.L_x_6:
        /* <DEDUP_REMOVED lines=25> */
.L_x_7:
        /* <DEDUP_REMOVED lines=25> */
.L_x_8:
[----:B------:R-:W-:Y:S01]  /*0d70*/  DADD R12, -RZ, -R2 ;  /* 0x00000000ff0c7229 */ /* 0x000fe20000000902 */
[----:B------:R-:W-:Y:S01]  /*0d80*/  ISETP.NE.AND P1, PT, R31, RZ, PT ;  /* 0x000000ff1f00720c */ /* 0x000fe20003f25270 */
[----:B------:R-:W-:Y:S01]  /*0d90*/  VIADD R0, R0, 0x8 ;  /* 0x0000000800007836 */ /* 0x000fe20000000000 */
[C---:B------:R-:W-:Y:S02]  /*0da0*/  ISETP.GE.AND P0, PT, R37.reuse, RZ, PT ;  /* 0x000000ff2500720c */ /* 0x040fe40003f06270 */
[----:B------:R-:W-:-:S04]  /*0db0*/  SEL R36, R37, RZ, !P3 ;  /* 0x000000ff25247207 */ /* 0x000fc80005800000 */
[----:B------:R-:W-:Y:S02]  /*0dc0*/  @!P2 LOP3.LUT R36, R36, 0x7ff00000, RZ, 0xfc, !PT ;  /* 0x7ff000002424a812 */ /* 0x000fe400078efcff */
[-C--:B------:R-:W-:Y:S02]  /*0dd0*/  FSEL R5, R12, R2.reuse, !P3 ;  /* 0x000000020c057208 */ /* 0x080fe40005800000 */
[-C--:B------:R-:W-:Y:S02]  /*0de0*/  FSEL R12, R13, R3.reuse, !P3 ;  /* 0x000000030d0c7208 */ /* 0x080fe40005800000 */
[----:B------:R-:W-:Y:S02]  /*0df0*/  FSEL R2, R5, R2, !P0 ;  /* 0x0000000205027208 */ /* 0x000fe40004000000 */
[----:B------:R-:W-:Y:S02]  /*0e00*/  ISETP.NE.AND P2, PT, R31, 0x1, PT ;  /* 0x000000011f00780c */ /* 0x000fe40003f45270 */
[----:B------:R-:W-:-:S02]  /*0e10*/  @P1 FSEL R36, R12, R3, !P0 ;  /* 0x000000030c241208 */ /* 0x000fc40004000000 */
[----:B------:R-:W-:Y:S02]  /*0e20*/  FSEL R2, R2, RZ, P1 ;  /* 0x000000ff02027208 */ /* 0x000fe40000800000 */
[----:B------:R-:W-:Y:S02]  /*0e30*/  FSEL R3, R36, 1.875, P2 ;  /* 0x3ff0000024037808 */ /* 0x000fe40001000000 */
[----:B------:R-:W-:Y:S02]  /*0e40*/  FSEL R2, R2, RZ, P2 ;  /* 0x000000ff02027208 */ /* 0x000fe40001000000 */
[----:B------:R-:W-:Y:S02]  /*0e50*/  ISETP.NE.AND P0, PT, R0, RZ, PT ;  /* 0x000000ff0000720c */ /* 0x000fe40003f05270 */
[----:B------:R-:W0:Y:S01]  /*0e60*/  F2I.F64.TRUNC R3, R2 ;  /* 0x0000000200037311 */ /* 0x000e22000030d100 */
[----:B------:R-:W-:-:S05]  /*0e70*/  IADD3 R5, P1, PT, R34, 0x20, RZ ;  /* 0x0000002022057810 */ /* 0x000fca0007f3e0ff */
[----:B------:R-:W-:Y:S01]  /*0e80*/  IMAD.X R12, RZ, RZ, R35, P1 ;  /* 0x000000ffff0c7224 */ /* 0x000fe200008e0623 */
[----:B0-----:R0:W-:Y:S04]  /*0e90*/  STG.E desc[UR6][R34.64+0xc], R3 ;  /* 0x00000c0322007986 */ /* 0x0011e8000c101906 */
[----:B------:R-:W-:Y:S05]  /*0ea0*/  @P0 BRA `(.L_x_9) ;  /* 0xfffffff000b80947 */ /* 0x000fea000383ffff */
.L_x_0:
[----:B------:R-:W-:-:S13]  /*0eb0*/  ISETP.NE.AND P0, PT, R8, RZ, PT ;  /* 0x000000ff0800720c */ /* 0x000fda0003f05270 */
[----:B------:R-:W-:Y:S05]  /*0ec0*/  @!P0 EXIT ;  /* 0x000000000000894d */ /* 0x000fea0003800000 */
[----:B------:R-:W1:Y:S01]  /*0ed0*/  LDCU UR4, c[0x0][0x38c] ;  /* 0x00007180ff0477ac */ /* 0x000e620008000800 */
[----:B------:R-:W-:Y:S01]  /*0ee0*/  ISETP.GE.U32.AND P0, PT, R8, 0x4, PT ;  /* 0x000000040800780c */ /* 0x000fe20003f06070 */
[----:B-1----:R-:W-:-:S12]  /*0ef0*/  ULOP3.LUT UR4, UR4, 0x3, URZ, 0xc0, !UPT ;  /* 0x0000000304047892 */ /* 0x002fd8000f8ec0ff */
[----:B------:R-:W-:Y:S05]  /*0f00*/  @!P0 BRA `(.L_x_10) ;  /* 0x0000000400c08947 */ /* 0x000fea0003800000 */
[----:B------:R-:W1:Y:S01]  /*0f10*/  LDC.64 R36, c[0x0][0x380] ;  /* 0x0000e000ff247b82 */ /* 0x000e620000000a00 */
[----:B0-----:R-:W-:-:S04]  /*0f20*/  IMAD.IADD R3, R30, 0x1, R7 ;  /* 0x000000011e037824 */ /* 0x001fc800078e0207 */
[----:B-1----:R-:W-:-:S05]  /*0f30*/  IMAD.WIDE.U32 R36, R3, 0x4, R36 ;  /* 0x0000000403247825 */ /* 0x002fca00078e0024 */
        /* <DEDUP_REMOVED lines=13> */
.L_x_11:
[----:B------:R-:W-:Y:S01]  /*1010*/  DADD R12, -RZ, -R2 ;  /* 0x00000000ff0c7229 */ /* 0x000fe20000000902 */
[C---:B------:R-:W-:Y:S01]  /*1020*/  ISETP.NE.AND P1, PT, R0.reuse, RZ, PT ;  /* 0x000000ff0000720c */ /* 0x040fe20003f25270 */
[----:B------:R-:W0:Y:S01]  /*1030*/  LDCU.64 UR8, c[0x0][0x380] ;  /* 0x00007000ff0877ac */ /* 0x000e220008000a00 */
[C---:B------:R-:W-:Y:S02]  /*1040*/  ISETP.GE.AND P0, PT, R9.reuse, RZ, PT ;  /* 0x000000ff0900720c */ /* 0x040fe40003f06270 */
[----:B------:R-:W-:Y:S02]  /*1050*/  SEL R8, R9, RZ, !P3 ;  /* 0x000000ff09087207 */ /* 0x000fe40005800000 */
[----:B------:R-:W-:Y:S02]  /*1060*/  ISETP.NE.AND P4, PT, R0, 0x1, PT ;  /* 0x000000010000780c */ /* 0x000fe40003f85270 */
[----:B------:R-:W-:Y:S02]  /*1070*/  @!P2 LOP3.LUT R8, R8, 0x7ff00000, RZ, 0xfc, !PT ;  /* 0x7ff000000808a812 */ /* 0x000fe400078efcff */
[----:B------:R-:W-:-:S02]  /*1080*/  FSEL R5, R12, R2, !P3 ;  /* 0x000000020c057208 */ /* 0x000fc40005800000 */
[-C--:B------:R-:W-:Y:S02]  /*1090*/  FSEL R12, R13, R3.reuse, !P3 ;  /* 0x000000030d0c7208 */ /* 0x080fe40005800000 */
[----:B------:R-:W-:Y:S02]  /*10a0*/  FSEL R2, R5, R2, !P0 ;  /* 0x0000000205027208 */ /* 0x000fe40004000000 */
[----:B------:R-:W-:Y:S02]  /*10b0*/  @P1 FSEL R8, R12, R3, !P0 ;  /* 0x000000030c081208 */ /* 0x000fe40004000000 */
[----:B------:R-:W-:Y:S02]  /*10c0*/  FSEL R0, R2, RZ, P1 ;  /* 0x000000ff02007208 */ /* 0x000fe40000800000 */
[----:B------:R-:W-:Y:S02]  /*10d0*/  FSEL R15, R8, 1.875, P4 ;  /* 0x3ff00000080f7808 */ /* 0x000fe40002000000 */
[----:B------:R-:W-:-:S02]  /*10e0*/  FSEL R14, R0, RZ, P4 ;  /* 0x000000ff000e7208 */ /* 0x000fc40002000000 */
[----:B------:R-:W-:Y:S02]  /*10f0*/  IADD3 R0, P0, PT, R30, R7, RZ ;  /* 0x000000071e007210 */ /* 0x000fe40007f1e0ff */
[----:B------:R-:W1:Y:S03]  /*1100*/  F2I.F64.TRUNC R15, R14 ;  /* 0x0000000e000f7311 */ /* 0x000e66000030d100 */
[----:B------:R-:W-:Y:S01]  /*1110*/  IMAD.X R3, RZ, RZ, RZ, P0 ;  /* 0x000000ffff037224 */ /* 0x000fe200000e06ff */
[----:B0-----:R-:W-:-:S04]  /*1120*/  LEA R34, P0, R0, UR8, 0x2 ;  /* 0x0000000800227c11 */ /* 0x001fc8000f8010ff */
[----:B------:R-:W-:Y:S01]  /*1130*/  LEA.HI.X R35, R0, UR9, R3, 0x2, P0 ;  /* 0x0000000900237c11 */ /* 0x000fe200080f1403 */
[----:B-1----:R0:W-:Y:S04]  /*1140*/  STG.E desc[UR6][R36.64], R15 ;  /* 0x0000000f24007986 */ /* 0x0021e8000c101906 */
[----:B------:R-:W2:Y:S01]  /*1150*/  LDG.E R0, desc[UR6][R34.64+0x4] ;  /* 0x0000040622007981 */ /* 0x000ea2000c1e1900 */
[----:B------:R-:W-:Y:S01]  /*1160*/  BSSY.RECONVERGENT B0, `(.L_x_12) ;  /* 0x0000008000007945 */ /* 0x000fe20003800200 */
[----:B------:R-:W-:Y:S01]  /*1170*/  IMAD.MOV.U32 R2, RZ, RZ, R10 ;  /* 0x000000ffff027224 */ /* 0x000fe200078e000a */
[----:B------:R-:W-:Y:S01]  /*1180*/  MOV R32, 0x11e0 ;  /* 0x000011e000207802 */ /* 0x000fe20000000f00 */
[----:B------:R-:W-:Y:S01]  /*1190*/  IMAD.MOV.U32 R3, RZ, RZ, R11 ;  /* 0x000000ffff037224 */ /* 0x000fe200078e000b */
[----:B--2---:R-:W1:Y:S02]  /*11a0*/  I2F.F64 R8, R0 ;  /* 0x0000000000087312 */ /* 0x004e640000201c00 */
[----:B-1----:R-:W-:-:S10]  /*11b0*/  DADD R12, -RZ, |R8| ;  /* 0x00000000ff0c7229 */ /* 0x002fd40000000508 */
[----:B0-----:R-:W-:-:S07]  /*11c0*/  IMAD.MOV.U32 R5, RZ, RZ, R13 ;  /* 0x000000ffff057224 */ /* 0x001fce00078e000d */
[----:B------:R-:W-:Y:S05]  /*11d0*/  CALL.REL.NOINC `($_Z15transformMatrixPiii$__internal_accurate_pow) ;  /* 0x0000000800a47944 */ /* 0x000fea0003c00000 */
[----:B------:R-:W-:Y:S05]  /*11e0*/  BSYNC.RECONVERGENT B0 ;  /* 0x0000000000007941 */ /* 0x000fea0003800200 */
.L_x_12:
[----:B------:R-:W2:Y:S01]  /*11f0*/  LDG.E R8, desc[UR6][R34.64+0x8] ;  /* 0x0000080622087981 */ /* 0x000ea2000c1e1900 */
[----:B------:R-:W-:Y:S01]  /*1200*/  DADD R12, -RZ, -R2 ;  /* 0x00000000ff0c7229 */ /* 0x000fe20000000902 */
[C---:B------:R-:W-:Y:S01]  /*1210*/  ISETP.NE.AND P1, PT, R0.reuse, RZ, PT ;  /* 0x000000ff0000720c */ /* 0x040fe20003f25270 */
        /* <DEDUP_REMOVED lines=10> */
[----:B------:R-:W-:Y:S01]  /*12c0*/  FSEL R0, R2, RZ, P1 ;  /* 0x000000ff02007208 */ /* 0x000fe20000800000 */
[----:B------:R-:W-:Y:S01]  /*12d0*/  IMAD.MOV.U32 R2, RZ, RZ, R10 ;  /* 0x000000ffff027224 */ /* 0x000fe200078e000a */
[----:B------:R-:W-:-:S02]  /*12e0*/  FSEL R15, R9, 1.875, P4 ;  /* 0x3ff00000090f7808 */ /* 0x000fc40002000000 */
[----:B------:R-:W-:Y:S02]  /*12f0*/  FSEL R14, R0, RZ, P4 ;  /* 0x000000ff000e7208 */ /* 0x000fe40002000000 */
        /* <DEDUP_REMOVED lines=8> */
.L_x_13:
        /* <DEDUP_REMOVED lines=25> */
.L_x_14:
        /* <DEDUP_REMOVED lines=13> */
[----:B------:R-:W-:-:S04]  /*15e0*/  FSEL R2, R0, RZ, P2 ;  /* 0x000000ff00027208 */ /* 0x000fc80001000000 */
[----:B------:R-:W0:Y:S02]  /*15f0*/  F2I.F64.TRUNC R3, R2 ;  /* 0x0000000200037311 */ /* 0x000e24000030d100 */
[----:B0-----:R1:W-:Y:S02]  /*1600*/  STG.E desc[UR6][R34.64+0xc], R3 ;  /* 0x00000c0322007986 */ /* 0x0013e4000c101906 */
.L_x_10:
[----:B------:R-:W-:-:S13]  /*1610*/  ISETP.NE.AND P0, PT, RZ, UR4, PT ;  /* 0x00000004ff007c0c */ /* 0x000fda000bf05270 */
[----:B------:R-:W-:Y:S05]  /*1620*/  @!P0 EXIT ;  /* 0x000000000000894d */ /* 0x000fea0003800000 */
[----:B------:R-:W-:-:S09]  /*1630*/  UISETP.NE.AND UP0, UPT, UR4, 0x1, UPT ;  /* 0x000000010400788c */ /* 0x000fd2000bf05270 */
[----:B------:R-:W-:Y:S05]  /*1640*/  BRA.U !UP0, `(.L_x_15) ;  /* 0x0000000108f87547 */ /* 0x000fea000b800000 */
[----:B01----:R-:W0:Y:S01]  /*1650*/  LDC.64 R34, c[0x0][0x380] ;  /* 0x0000e000ff227b82 */ /* 0x003e220000000a00 */
[----:B------:R-:W-:-:S04]  /*1660*/  IMAD.IADD R3, R30, 0x1, R7 ;  /* 0x000000011e037824 */ /* 0x000fc800078e0207 */
[----:B0-----:R-:W-:-:S05]  /*1670*/  IMAD.WIDE.U32 R34, R3, 0x4, R34 ;  /* 0x0000000403227825 */ /* 0x001fca00078e0022 */
        /* <DEDUP_REMOVED lines=13> */
.L_x_16:
        /* <DEDUP_REMOVED lines=30> */
.L_x_17:
        /* <DEDUP_REMOVED lines=16> */
.L_x_15:
[----:B------:R-:W3:Y:S02]  /*1a30*/  LDC R0, c[0x0][0x38c] ;  /* 0x0000e300ff007b82 */ /* 0x000ee40000000800 */
[----:B---3--:R-:W-:-:S04]  /*1a40*/  LOP3.LUT R0, R0, 0x1, RZ, 0xc0, !PT ;  /* 0x0000000100007812 */ /* 0x008fc800078ec0ff */
[----:B------:R-:W-:-:S13]  /*1a50*/  ISETP.NE.U32.AND P0, PT, R0, 0x1, PT ;  /* 0x000000010000780c */ /* 0x000fda0003f05070 */
[----:B------:R-:W-:Y:S05]  /*1a60*/  @P0 EXIT ;  /* 0x000000000000094d */ /* 0x000fea0003800000 */
[----:B012---:R-:W0:Y:S01]  /*1a70*/  LDC.64 R2, c[0x0][0x380] ;  /* 0x0000e000ff027b82 */ /* 0x007e220000000a00 */
        /* <DEDUP_REMOVED lines=15> */
.L_x_18:
[----:B------:R-:W-:Y:S01]  /*1b70*/  DADD R4, -RZ, -R2 ;  /* 0x00000000ff047229 */ /* 0x000fe20000000902 */
[----:B------:R-:W-:Y:S02]  /*1b80*/  ISETP.NE.AND P1, PT, R0, RZ, PT ;  /* 0x000000ff0000720c */ /* 0x000fe40003f25270 */
        /* <DEDUP_REMOVED lines=12> */
[----:B0-----:R-:W-:Y:S01]  /*1c50*/  STG.E desc[UR6][R30.64], R3 ;  /* 0x000000031e007986 */ /* 0x001fe2000c101906 */
[----:B------:R-:W-:Y:S05]  /*1c60*/  EXIT ;  /* 0x000000000000794d */ /* 0x000fea0003800000 */
        .type           $_Z15transformMatrixPiii$__internal_accurate_pow,@function
        .size           $_Z15transformMatrixPiii$__internal_accurate_pow,(.L_x_21 - $_Z15transformMatrixPiii$__internal_accurate_pow)
$_Z15transformMatrixPiii$__internal_accurate_pow:
[----:B------:R-:W-:Y:S01]  /*1c70*/  ISETP.GT.U32.AND P0, PT, R5, 0xfffff, PT ;  /* 0x000fffff0500780c */ /* 0x000fe20003f04070 */
[--C-:B------:R-:W-:Y:S01]  /*1c80*/  IMAD.MOV.U32 R13, RZ, RZ, R5.reuse ;  /* 0x000000ffff0d7224 */ /* 0x100fe200078e0005 */
[----:B------:R-:W-:Y:S01]  /*1c90*/  UMOV UR8, 0x7d2cafe2 ;  /* 0x7d2cafe200087882 */ /* 0x000fe20000000000 */
[----:B------:R-:W-:Y:S01]  /*1ca0*/  IMAD.MOV.U32 R16, RZ, RZ, RZ ;  /* 0x000000ffff107224 */ /* 0x000fe200078e00ff */
[----:B------:R-:W-:Y:S01]  /*1cb0*/  UMOV UR9, 0x3eb0f5ff ;  /* 0x3eb0f5ff00097882 */ /* 0x000fe20000000000 */
[----:B------:R-:W-:Y:S01]  /*1cc0*/  SHF.R.U32.HI R5, RZ, 0x14, R5 ;  /* 0x00000014ff057819 */ /* 0x000fe20000011605 */
[----:B------:R-:W-:Y:S01]  /*1cd0*/  UMOV UR10, 0x3b39803f ;  /* 0x3b39803f000a7882 */ /* 0x000fe20000000000 */
[----:B------:R-:W-:-:S06]  /*1ce0*/  UMOV UR11, 0x3c7abc9e ;  /* 0x3c7abc9e000b7882 */ /* 0x000fcc0000000000 */
[----:B------:R-:W-:-:S10]  /*1cf0*/  @!P0 DMUL R14, R12, 1.80143985094819840000e+16 ;  /* 0x435000000c0e8828 */ /* 0x000fd40000000000 */
[----:B------:R-:W-:Y:S01]  /*1d00*/  @!P0 IMAD.MOV.U32 R13, RZ, RZ, R15 ;  /* 0x000000ffff0d8224 */ /* 0x000fe200078e000f */
[----:B------:R-:W-:Y:S01]  /*1d10*/  @!P0 LEA.HI R5, R15, 0xffffffca, RZ, 0xc ;  /* 0xffffffca0f058811 */ /* 0x000fe200078f60ff */
[----:B------:R-:W-:-:S03]  /*1d20*/  @!P0 IMAD.MOV.U32 R12, RZ, RZ, R14 ;  /* 0x000000ffff0c8224 */ /* 0x000fc600078e000e */
[----:B------:R-:W-:Y:S01]  /*1d30*/  LOP3.LUT R13, R13, 0x800fffff, RZ, 0xc0, !PT ;  /* 0x800fffff0d0d7812 */ /* 0x000fe200078ec0ff */
[----:B------:R-:W-:-:S03]  /*1d40*/  IMAD.MOV.U32 R20, RZ, RZ, R12 ;  /* 0x000000ffff147224 */ /* 0x000fc600078e000c */
[----:B------:R-:W-:-:S04]  /*1d50*/  LOP3.LUT R13, R13, 0x3ff00000, RZ, 0xfc, !PT ;  /* 0x3ff000000d0d7812 */ /* 0x000fc800078efcff */
[----:B------:R-:W-:Y:S01]  /*1d60*/  ISETP.GE.U32.AND P1, PT, R13, 0x3ff6a09f, PT ;  /* 0x3ff6a09f0d00780c */ /* 0x000fe20003f26070 */
[----:B------:R-:W-:-:S12]  /*1d70*/  IMAD.MOV.U32 R21, RZ, RZ, R13 ;  /* 0x000000ffff157224 */ /* 0x000fd800078e000d */
[----:B------:R-:W-:-:S04]  /*1d80*/  @P1 VIADD R12, R21, 0xfff00000 ;  /* 0xfff00000150c1836 */ /* 0x000fc80000000000 */
[----:B------:R-:W-:-:S06]  /*1d90*/  @P1 IMAD.MOV.U32 R21, RZ, RZ, R12 ;  /* 0x000000ffff151224 */ /* 0x000fcc00078e000c */
[C---:B------:R-:W-:Y:S02]  /*1da0*/  DADD R22, R20.reuse, 1 ;  /* 0x3ff0000014167429 */ /* 0x040fe40000000000 */
[----:B------:R-:W-:-:S04]  /*1db0*/  DADD R20, R20, -1 ;  /* 0xbff0000014147429 */ /* 0x000fc80000000000 */
[----:B------:R-:W0:Y:S02]  /*1dc0*/  MUFU.RCP64H R17, R23 ;  /* 0x0000001700117308 */ /* 0x000e240000001800 */
[----:B0-----:R-:W-:-:S08]  /*1dd0*/  DFMA R12, -R22, R16, 1 ;  /* 0x3ff00000160c742b */ /* 0x001fd00000000110 */
[----:B------:R-:W-:-:S08]  /*1de0*/  DFMA R12, R12, R12, R12 ;  /* 0x0000000c0c0c722b */ /* 0x000fd0000000000c */
[----:B------:R-:W-:Y:S01]  /*1df0*/  DFMA R12, R16, R12, R16 ;  /* 0x0000000c100c722b */ /* 0x000fe20000000010 */
[----:B------:R-:W-:Y:S02]  /*1e00*/  IMAD.MOV.U32 R16, RZ, RZ, 0x41ad3b5a ;  /* 0x41ad3b5aff107424 */ /* 0x000fe400078e00ff */
[----:B------:R-:W-:-:S05]  /*1e10*/  IMAD.MOV.U32 R17, RZ, RZ, 0x3ed0f5d2 ;  /* 0x3ed0f5d2ff117424 */ /* 0x000fca00078e00ff */
[----:B------:R-:W-:-:S08]  /*1e20*/  DMUL R18, R20, R12 ;  /* 0x0000000c14127228 */ /* 0x000fd00000000000 */
[----:B------:R-:W-:-:S08]  /*1e30*/  DFMA R18, R20, R12, R18 ;  /* 0x0000000c1412722b */ /* 0x000fd00000000012 */
[CC--:B------:R-:W-:Y:S02]  /*1e40*/  DMUL R24, R18.reuse, R18.reuse ;  /* 0x0000001212187228 */ /* 0x0c0fe40000000000 */
[----:B------:R-:W-:-:S06]  /*1e50*/  DMUL R26, R18, R18 ;  /* 0x00000012121a7228 */ /* 0x000fcc0000000000 */
[----:B------:R-:W-:Y:S01]  /*1e60*/  DFMA R16, R24, UR8, R16 ;  /* 0x0000000818107c2b */ /* 0x000fe20008000010 */
[----:B------:R-:W-:Y:S01]  /*1e70*/  UMOV UR8, 0x75488a3f ;  /* 0x75488a3f00087882 */ /* 0x000fe20000000000 */
[----:B------:R-:W-:-:S06]  /*1e80*/  UMOV UR9, 0x3ef3b20a ;  /* 0x3ef3b20a00097882 */ /* 0x000fcc0000000000 */
[----:B------:R-:W-:Y:S01]  /*1e90*/  DFMA R22, R24, R16, UR8 ;  /* 0x0000000818167e2b */ /* 0x000fe20008000010 */
[----:B------:R-:W-:Y:S01]  /*1ea0*/  UMOV UR8, 0xe4faecd5 ;  /* 0xe4faecd500087882 */ /* 0x000fe20000000000 */
[----:B------:R-:W-:Y:S01]  /*1eb0*/  UMOV UR9, 0x3f1745cd ;  /* 0x3f1745cd00097882 */ /* 0x000fe20000000000 */
[----:B------:R-:W-:-:S05]  /*1ec0*/  DADD R16, R20, -R18 ;  /* 0x0000000014107229 */ /* 0x000fca0000000812 */
[----:B------:R-:W-:Y:S01]  /*1ed0*/  DFMA R22, R24, R22, UR8 ;  /* 0x0000000818167e2b */ /* 0x000fe20008000016 */
[----:B------:R-:W-:Y:S01]  /*1ee0*/  UMOV UR8, 0x258a578b ;  /* 0x258a578b00087882 */ /* 0x000fe20000000000 */
[----:B------:R-:W-:Y:S01]  /*1ef0*/  UMOV UR9, 0x3f3c71c7 ;  /* 0x3f3c71c700097882 */ /* 0x000fe20000000000 */
[----:B------:R-:W-:-:S05]  /*1f00*/  DADD R16, R16, R16 ;  /* 0x0000000010107229 */ /* 0x000fca0000000010 */
[----:B------:R-:W-:Y:S01]  /*1f10*/  DFMA R22, R24, R22, UR8 ;  /* 0x0000000818167e2b */ /* 0x000fe20008000016 */
[----:B------:R-:W-:Y:S01]  /*1f20*/  UMOV UR8, 0x9242b910 ;  /* 0x9242b91000087882 */ /* 0x000fe20000000000 */
[----:B------:R-:W-:Y:S01]  /*1f30*/  UMOV UR9, 0x3f624924 ;  /* 0x3f62492400097882 */ /* 0x000fe20000000000 */
[----:B------:R-:W-:-:S05]  /*1f40*/  DFMA R16, R20, -R18, R16 ;  /* 0x800000121410722b */ /* 0x000fca0000000010 */
[----:B------:R-:W-:Y:S01]  /*1f50*/  DFMA R22, R24, R22, UR8 ;  /* 0x0000000818167e2b */ /* 0x000fe20008000016 */
[----:B------:R-:W-:Y:S01]  /*1f60*/  UMOV UR8, 0x99999dfb ;  /* 0x99999dfb00087882 */ /* 0x000fe20000000000 */
[----:B------:R-:W-:Y:S01]  /*1f70*/  UMOV UR9, 0x3f899999 ;  /* 0x3f89999900097882 */ /* 0x000fe20000000000 */
[----:B------:R-:W-:-:S05]  /*1f80*/  DMUL R16, R12, R16 ;  /* 0x000000100c107228 */ /* 0x000fca0000000000 */
[----:B------:R-:W-:Y:S01]  /*1f90*/  DFMA R22, R24, R22, UR8 ;  /* 0x0000000818167e2b */ /* 0x000fe20008000016 */
[----:B------:R-:W-:Y:S01]  /*1fa0*/  UMOV UR8, 0x55555555 ;  /* 0x5555555500087882 */ /* 0x000fe20000000000 */
[----:B------:R-:W-:-:S06]  /*1fb0*/  UMOV UR9, 0x3fb55555 ;  /* 0x3fb5555500097882 */ /* 0x000fcc0000000000 */
[----:B------:R-:W-:-:S08]  /*1fc0*/  DFMA R20, R24, R22, UR8 ;  /* 0x0000000818147e2b */ /* 0x000fd00008000016 */
[----:B------:R-:W-:Y:S01]  /*1fd0*/  DADD R12, -R20, UR8 ;  /* 0x00000008140c7e29 */ /* 0x000fe20008000100 */
[----:B------:R-:W-:Y:S01]  /*1fe0*/  UMOV UR8, 0xb9e7b0 ;  /* 0x00b9e7b000087882 */ /* 0x000fe20000000000 */
[----:B------:R-:W-:-:S06]  /*1ff0*/  UMOV UR9, 0x3c46a4cb ;  /* 0x3c46a4cb00097882 */ /* 0x000fcc0000000000 */
[----:B------:R-:W-:Y:S02]  /*2000*/  DFMA R12, R24, R22, R12 ;  /* 0x00000016180c722b */ /* 0x000fe4000000000c */
[----:B------:R-:W-:Y:S01]  /*2010*/  DFMA R22, R18, R18, -R26 ;  /* 0x000000121216722b */ /* 0x000fe2000000081a */
[----:B------:R-:W-:Y:S02]  /*2020*/  VIADD R25, R17, 0x100000 ;  /* 0x0010000011197836 */ /* 0x000fe40000000000 */
[----:B------:R-:W-:-:S03]  /*2030*/  IMAD.MOV.U32 R24, RZ, RZ, R16 ;  /* 0x000000ffff187224 */ /* 0x000fc600078e0010 */
[----:B------:R-:W-:Y:S01]  /*2040*/  DADD R12, R12, -UR8 ;  /* 0x800000080c0c7e29 */ /* 0x000fe20008000000 */
[----:B------:R-:W-:Y:S01]  /*2050*/  UMOV UR8, 0x80000000 ;  /* 0x8000000000087882 */ /* 0x000fe20000000000 */
[----:B------:R-:W-:Y:S01]  /*2060*/  UMOV UR9, 0x43300000 ;  /* 0x4330000000097882 */ /* 0x000fe20000000000 */
[C---:B------:R-:W-:Y:S02]  /*2070*/  DFMA R24, R18.reuse, R24, R22 ;  /* 0x000000181218722b */ /* 0x040fe40000000016 */
[----:B------:R-:W-:-:S08]  /*2080*/  DMUL R22, R18, R26 ;  /* 0x0000001a12167228 */ /* 0x000fd00000000000 */
[----:B------:R-:W-:-:S08]  /*2090*/  DFMA R28, R18, R26, -R22 ;  /* 0x0000001a121c722b */ /* 0x000fd00000000816 */
[----:B------:R-:W-:Y:S02]  /*20a0*/  DFMA R28, R16, R26, R28 ;  /* 0x0000001a101c722b */ /* 0x000fe4000000001c */
[----:B------:R-:W-:-:S06]  /*20b0*/  DADD R26, R20, R12 ;  /* 0x00000000141a7229 */ /* 0x000fcc000000000c */
[----:B------:R-:W-:Y:S02]  /*20c0*/  DFMA R24, R18, R24, R28 ;  /* 0x000000181218722b */ /* 0x000fe4000000001c */
[----:B------:R-:W-:Y:S02]  /*20d0*/  DADD R28, R20, -R26 ;  /* 0x00000000141c7229 */ /* 0x000fe4000000081a */
[----:B------:R-:W-:-:S06]  /*20e0*/  DMUL R20, R26, R22 ;  /* 0x000000161a147228 */ /* 0x000fcc0000000000 */
[----:B------:R-:W-:Y:S02]  /*20f0*/  DADD R28, R12, R28 ;  /* 0x000000000c1c7229 */ /* 0x000fe4000000001c */
[----:B------:R-:W-:-:S08]  /*2100*/  DFMA R12, R26, R22, -R20 ;  /* 0x000000161a0c722b */ /* 0x000fd00000000814 */
[----:B------:R-:W-:-:S08]  /*2110*/  DFMA R12, R26, R24, R12 ;  /* 0x000000181a0c722b */ /* 0x000fd0000000000c */
[----:B------:R-:W-:-:S08]  /*2120*/  DFMA R28, R28, R22, R12 ;  /* 0x000000161c1c722b */ /* 0x000fd0000000000c */
[----:B------:R-:W-:-:S08]  /*2130*/  DADD R12, R20, R28 ;  /* 0x00000000140c7229 */ /* 0x000fd0000000001c */
[--C-:B------:R-:W-:Y:S02]  /*2140*/  DADD R22, R18, R12.reuse ;  /* 0x0000000012167229 */ /* 0x100fe4000000000c */
[----:B------:R-:W-:-:S06]  /*2150*/  DADD R20, R20, -R12 ;  /* 0x0000000014147229 */ /* 0x000fcc000000080c */
[----:B------:R-:W-:Y:S02]  /*2160*/  DADD R18, R18, -R22 ;  /* 0x0000000012127229 */ /* 0x000fe40000000816 */
[----:B------:R-:W-:-:S06]  /*2170*/  DADD R20, R28, R20 ;  /* 0x000000001c147229 */ /* 0x000fcc0000000014 */
[----:B------:R-:W-:Y:S01]  /*2180*/  DADD R18, R12, R18 ;  /* 0x000000000c127229 */ /* 0x000fe20000000012 */
[C---:B------:R-:W-:Y:S02]  /*2190*/  VIADD R12, R5.reuse, 0xfffffc01 ;  /* 0xfffffc01050c7836 */ /* 0x040fe40000000000 */
[----:B------:R-:W-:Y:S02]  /*21a0*/  @P1 VIADD R12, R5, 0xfffffc02 ;  /* 0xfffffc02050c1836 */ /* 0x000fe40000000000 */
[----:B------:R-:W-:-:S03]  /*21b0*/  IMAD.MOV.U32 R13, RZ, RZ, 0x43300000 ;  /* 0x43300000ff0d7424 */ /* 0x000fc600078e00ff */
[----:B------:R-:W-:Y:S01]  /*21c0*/  DADD R18, R20, R18 ;  /* 0x0000000014127229 */ /* 0x000fe20000000012 */
[----:B------:R-:W-:-:S06]  /*21d0*/  LOP3.LUT R12, R12, 0x80000000, RZ, 0x3c, !PT ;  /* 0x800000000c0c7812 */ /* 0x000fcc00078e3cff */
[----:B------:R-:W-:Y:S01]  /*21e0*/  DADD R14, R12, -UR8 ;  /* 0x800000080c0e7e29 */ /* 0x000fe20008000000 */
[----:B------:R-:W-:Y:S01]  /*21f0*/  UMOV UR8, 0xfefa39ef ;  /* 0xfefa39ef00087882 */ /* 0x000fe20000000000 */
[----:B------:R-:W-:Y:S01]  /*2200*/  DADD R16, R16, R18 ;  /* 0x0000000010107229 */ /* 0x000fe20000000012 */
[----:B------:R-:W-:-:S07]  /*2210*/  UMOV UR9, 0x3fe62e42 ;  /* 0x3fe62e4200097882 */ /* 0x000fce0000000000 */
[----:B------:R-:W-:-:S08]  /*2220*/  DADD R18, R22, R16 ;  /* 0x0000000016127229 */ /* 0x000fd00000000010 */
[--C-:B------:R-:W-:Y:S02]  /*2230*/  DFMA R12, R14, UR8, R18.reuse ;  /* 0x000000080e0c7c2b */ /* 0x100fe40008000012 */
[----:B------:R-:W-:-:S06]  /*2240*/  DADD R22, R22, -R18 ;  /* 0x0000000016167229 */ /* 0x000fcc0000000812 */
[----:B------:R-:W-:Y:S02]  /*2250*/  DFMA R20, R14, -UR8, R12 ;  /* 0x800000080e147c2b */ /* 0x000fe4000800000c */
[----:B------:R-:W-:Y:S01]  /*2260*/  DADD R22, R16, R22 ;  /* 0x0000000010167229 */ /* 0x000fe20000000016 */
[----:B------:R-:W-:Y:S02]  /*2270*/  IMAD.MOV.U32 R17, RZ, RZ, R3 ;  /* 0x000000ffff117224 */ /* 0x000fe400078e0003 */
[----:B------:R-:W-:-:S03]  /*2280*/  IMAD.MOV.U32 R16, RZ, RZ, R2 ;  /* 0x000000ffff107224 */ /* 0x000fc600078e0002 */
[----:B------:R-:W-:Y:S01]  /*2290*/  DADD R20, -R18, R20 ;  /* 0x0000000012147229 */ /* 0x000fe20000000114 */
[C---:B------:R-:W-:Y:S01]  /*22a0*/  IMAD.SHL.U32 R3, R17.reuse, 0x2, RZ ;  /* 0x0000000211037824 */ /* 0x040fe200078e00ff */
[----:B------:R-:W-:-:S04]  /*22b0*/  LOP3.LUT R2, R17, 0xff0fffff, RZ, 0xc0, !PT ;  /* 0xff0fffff11027812 */ /* 0x000fc800078ec0ff */
[----:B------:R-:W-:Y:S02]  /*22c0*/  ISETP.GT.U32.AND P0, PT, R3, -0x2000001, PT ;  /* 0xfdffffff0300780c */ /* 0x000fe40003f04070 */
[----:B------:R-:W-:Y:S02]  /*22d0*/  DADD R20, R22, -R20 ;  /* 0x0000000016147229 */ /* 0x000fe40000000814 */
[----:B------:R-:W-:Y:S01]  /*22e0*/  SEL R3, R2, R17, P0 ;  /* 0x0000001102037207 */ /* 0x000fe20000000000 */
[----:B------:R-:W-:-:S05]  /*22f0*/  IMAD.MOV.U32 R2, RZ, RZ, R16 ;  /* 0x000000ffff027224 */ /* 0x000fca00078e0010 */
[----:B------:R-:W-:-:S08]  /*2300*/  DFMA R14, R14, UR10, R20 ;  /* 0x0000000a0e0e7c2b */ /* 0x000fd00008000014 */
[----:B------:R-:W-:-:S08]  /*2310*/  DADD R18, R12, R14 ;  /* 0x000000000c127229 */ /* 0x000fd0000000000e */
[----:B------:R-:W-:Y:S02]  /*2320*/  DADD R12, R12, -R18 ;  /* 0x000000000c0c7229 */ /* 0x000fe40000000812 */
[----:B------:R-:W-:-:S06]  /*2330*/  DMUL R16, R18, R2 ;  /* 0x0000000212107228 */ /* 0x000fcc0000000000 */
[----:B------:R-:W-:Y:S02]  /*2340*/  DADD R14, R14, R12 ;  /* 0x000000000e0e7229 */ /* 0x000fe4000000000c */
[----:B------:R-:W-:-:S08]  /*2350*/  DFMA R18, R18, R2, -R16 ;  /* 0x000000021212722b */ /* 0x000fd00000000810 */
[----:B------:R-:W-:Y:S01]  /*2360*/  DFMA R14, R14, R2, R18 ;  /* 0x000000020e0e722b */ /* 0x000fe20000000012 */
[----:B------:R-:W-:Y:S02]  /*2370*/  IMAD.MOV.U32 R2, RZ, RZ, 0x652b82fe ;  /* 0x652b82feff027424 */ /* 0x000fe400078e00ff */
[----:B------:R-:W-:-:S05]  /*2380*/  IMAD.MOV.U32 R3, RZ, RZ, 0x3ff71547 ;  /* 0x3ff71547ff037424 */ /* 0x000fca00078e00ff */
[----:B------:R-:W-:-:S08]  /*2390*/  DADD R18, R16, R14 ;  /* 0x0000000010127229 */ /* 0x000fd0000000000e */
[----:B------:R-:W-:Y:S02]  /*23a0*/  DFMA R2, R18, R2, 6.75539944105574400000e+15 ;  /* 0x433800001202742b */ /* 0x000fe40000000002 */
[----:B------:R-:W-:Y:S01]  /*23b0*/  FSETP.GEU.AND P0, PT, |R19|, 4.1917929649353027344, PT ;  /* 0x4086232b1300780b */ /* 0x000fe20003f0e200 */
[----:B------:R-:W-:-:S05]  /*23c0*/  DADD R16, R16, -R18 ;  /* 0x0000000010107229 */ /* 0x000fca0000000812 */
[----:B------:R-:W-:-:S03]  /*23d0*/  DADD R12, R2, -6.75539944105574400000e+15 ;  /* 0xc3380000020c7429 */ /* 0x000fc60000000000 */
[----:B------:R-:W-:-:S05]  /*23e0*/  DADD R14, R14, R16 ;  /* 0x000000000e0e7229 */ /* 0x000fca0000000010 */
[----:B------:R-:W-:Y:S01]  /*23f0*/  DFMA R20, R12, -UR8, R18 ;  /* 0x800000080c147c2b */ /* 0x000fe20008000012 */
[----:B------:R-:W-:Y:S01]  /*2400*/  UMOV UR8, 0x3b39803f ;  /* 0x3b39803f00087882 */ /* 0x000fe20000000000 */
[----:B------:R-:W-:-:S06]  /*2410*/  UMOV UR9, 0x3c7abc9e ;  /* 0x3c7abc9e00097882 */ /* 0x000fcc0000000000 */
[----:B------:R-:W-:Y:S01]  /*2420*/  DFMA R20, R12, -UR8, R20 ;  /* 0x800000080c147c2b */ /* 0x000fe20008000014 */
[----:B------:R-:W-:Y:S01]  /*2430*/  UMOV UR8, 0x69ce2bdf ;  /* 0x69ce2bdf00087882 */ /* 0x000fe20000000000 */
[----:B------:R-:W-:Y:S01]  /*2440*/  IMAD.MOV.U32 R12, RZ, RZ, -0x35dec16 ;  /* 0xfca213eaff0c7424 */ /* 0x000fe200078e00ff */
[----:B------:R-:W-:Y:S01]  /*2450*/  UMOV UR9, 0x3e5ade15 ;  /* 0x3e5ade1500097882 */ /* 0x000fe20000000000 */
[----:B------:R-:W-:-:S06]  /*2460*/  IMAD.MOV.U32 R13, RZ, RZ, 0x3e928af3 ;  /* 0x3e928af3ff0d7424 */ /* 0x000fcc00078e00ff */
[----:B------:R-:W-:Y:S01]  /*2470*/  DFMA R12, R20, UR8, R12 ;  /* 0x00000008140c7c2b */ /* 0x000fe2000800000c */
[----:B------:R-:W-:Y:S01]  /*2480*/  UMOV UR8, 0x62401315 ;  /* 0x6240131500087882 */ /* 0x000fe20000000000 */
[----:B------:R-:W-:-:S06]  /*2490*/  UMOV UR9, 0x3ec71dee ;  /* 0x3ec71dee00097882 */ /* 0x000fcc0000000000 */
[----:B------:R-:W-:Y:S01]  /*24a0*/  DFMA R12, R20, R12, UR8 ;  /* 0x00000008140c7e2b */ /* 0x000fe2000800000c */
        /* <DEDUP_REMOVED lines=20> */
[----:B------:R-:W-:-:S08]  /*25f0*/  DFMA R12, R20, R12, UR8 ;  /* 0x00000008140c7e2b */ /* 0x000fd0000800000c */
[----:B------:R-:W-:-:S08]  /*2600*/  DFMA R12, R20, R12, 1 ;  /* 0x3ff00000140c742b */ /* 0x000fd0000000000c */
[----:B------:R-:W-:-:S10]  /*2610*/  DFMA R12, R20, R12, 1 ;  /* 0x3ff00000140c742b */ /* 0x000fd4000000000c */
[----:B------:R-:W-:Y:S02]  /*2620*/  IMAD R17, R2, 0x100000, R13 ;  /* 0x0010000002117824 */ /* 0x000fe400078e020d */
[----:B------:R-:W-:Y:S01]  /*2630*/  IMAD.MOV.U32 R16, RZ, RZ, R12 ;  /* 0x000000ffff107224 */ /* 0x000fe200078e000c */
[----:B------:R-:W-:Y:S06]  /*2640*/  @!P0 BRA `(.L_x_19) ;  /* 0x0000000000308947 */ /* 0x000fec0003800000 */
[----:B------:R-:W-:Y:S01]  /*2650*/  FSETP.GEU.AND P0, PT, |R19|, 4.2275390625, PT ;  /* 0x408748001300780b */ /* 0x000fe20003f0e200 */
[C---:B------:R-:W-:Y:S02]  /*2660*/  DADD R16, R18.reuse, +INF ;  /* 0x7ff0000012107429 */ /* 0x040fe40000000000 */
[----:B------:R-:W-:-:S08]  /*2670*/  DSETP.GEU.AND P1, PT, R18, RZ, PT ;  /* 0x000000ff1200722a */ /* 0x000fd00003f2e000 */
[----:B------:R-:W-:Y:S02]  /*2680*/  FSEL R16, R16, RZ, P1 ;  /* 0x000000ff10107208 */ /* 0x000fe40000800000 */
[----:B------:R-:W-:Y:S02]  /*2690*/  @!P0 LEA.HI R3, R2, R2, RZ, 0x1 ;  /* 0x0000000202038211 */ /* 0x000fe400078f08ff */
[----:B------:R-:W-:Y:S02]  /*26a0*/  FSEL R17, R17, RZ, P1 ;  /* 0x000000ff11117208 */ /* 0x000fe40000800000 */
[----:B------:R-:W-:-:S05]  /*26b0*/  @!P0 SHF.R.S32.HI R3, RZ, 0x1, R3 ;  /* 0x00000001ff038819 */ /* 0x000fca0000011403 */
[----:B------:R-:W-:Y:S02]  /*26c0*/  @!P0 IMAD.IADD R2, R2, 0x1, -R3 ;  /* 0x0000000102028824 */ /* 0x000fe400078e0a03 */
[----:B------:R-:W-:-:S03]  /*26d0*/  @!P0 IMAD R13, R3, 0x100000, R13 ;  /* 0x00100000030d8824 */ /* 0x000fc600078e020d */
[----:B------:R-:W-:Y:S01]  /*26e0*/  @!P0 LEA R3, R2, 0x3ff00000, 0x14 ;  /* 0x3ff0000002038811 */ /* 0x000fe200078ea0ff */
[----:B------:R-:W-:-:S06]  /*26f0*/  @!P0 IMAD.MOV.U32 R2, RZ, RZ, RZ ;  /* 0x000000ffff028224 */ /* 0x000fcc00078e00ff */
[----:B------:R-:W-:-:S11]  /*2700*/  @!P0 DMUL R16, R12, R2 ;  /* 0x000000020c108228 */ /* 0x000fd60000000000 */
.L_x_19:
[----:B------:R-:W-:Y:S01]  /*2710*/  DFMA R14, R14, R16, R16 ;  /* 0x000000100e0e722b */ /* 0x000fe20000000010 */
[----:B------:R-:W-:Y:S01]  /*2720*/  IMAD.MOV.U32 R33, RZ, RZ, 0x0 ;  /* 0x00000000ff217424 */ /* 0x000fe200078e00ff */
[----:B------:R-:W-:-:S08]  /*2730*/  DSETP.NEU.AND P0, PT, |R16|, +INF , PT ;  /* 0x7ff000001000742a */ /* 0x000fd00003f0d200 */
[----:B------:R-:W-:Y:S02]  /*2740*/  FSEL R2, R16, R14, !P0 ;  /* 0x0000000e10027208 */ /* 0x000fe40004000000 */
[----:B------:R-:W-:Y:S01]  /*2750*/  FSEL R3, R17, R15, !P0 ;  /* 0x0000000f11037208 */ /* 0x000fe20004000000 */
[----:B------:R-:W-:Y:S06]  /*2760*/  RET.REL.NODEC R32 `(_Z15transformMatrixPiii) ;  /* 0xffffffd820247950 */ /* 0x000fec0003c3ffff */
.L_x_20:
[----:B------:R-:W-:-:S00]  /*2770*/  BRA `(.L_x_20) ;  /* 0xfffffffc00fc7947 */ /* 0x000fc0000383ffff */
[----:B------:R-:W-:-:S00]  /*2780*/  NOP ;  /* 0x0000000000007918 */ /* 0x000fc00000000000 */
[----:B------:R-:W-:-:S00]  /*2790*/  NOP ;  /* 0x0000000000007918 */ /* 0x000fc00000000000 */
[----:B------:R-:W-:-:S00]  /*27a0*/  NOP ;  /* 0x0000000000007918 */ /* 0x000fc00000000000 */
[----:B------:R-:W-:-:S00]  /*27b0*/  NOP ;  /* 0x0000000000007918 */ /* 0x000fc00000000000 */
[----:B------:R-:W-:-:S00]  /*27c0*/  NOP ;  /* 0x0000000000007918 */ /* 0x000fc00000000000 */
[----:B------:R-:W-:-:S00]  /*27d0*/  NOP ;  /* 0x0000000000007918 */ /* 0x000fc00000000000 */
[----:B------:R-:W-:-:S00]  /*27e0*/  NOP ;  /* 0x0000000000007918 */ /* 0x000fc00000000000 */
[----:B------:R-:W-:-:S00]  /*27f0*/  NOP ;  /* 0x0000000000007918 */ /* 0x000fc00000000000 */
.L_x_21:


//--------------------- .nv.shared.reserved.0     --------------------------
	.section	.nv.shared.reserved.0,"aw",@nobits
	.weak		__nv_reservedSMEM_offset_0_alias
	.size		__nv_reservedSMEM_offset_0_alias, 0, 64
	.other		__nv_reservedSMEM_offset_0_alias,@"STO_CUDA_RESERVED_SHARED STV_DEFAULT"
__nv_reservedSMEM_offset_0_alias:
	.zero		0
	.zero		64


//--------------------- .nv.constant0._Z15transformMatrixPiii --------------------------
	.section	.nv.constant0._Z15transformMatrixPiii,"a",@progbits
	.sectionflags	@""
	.align	4
.nv.constant0._Z15transformMatrixPiii:
	.zero		912


//--------------------- SYMBOLS --------------------------

	.type		.nv.reservedSmem.offset0,@object
	.size		.nv.reservedSmem.offset0,0x4
